//
// Generated by NVIDIA NVVM Compiler
//
// Compiler Build ID: CL-36424714
// Cuda compilation tools, release 13.0, V13.0.88
// Based on NVVM 20.0.0
//

.version 9.0
.target sm_100
.address_size 64

	// .globl	_Z20generate_multinomialPfiiPii
.global .align 4 .b8 precalc_xorwow_matrix[102400];
.global .align 4 .b8 precalc_xorwow_offset_matrix[102400];
.global .align 4 .b8 mrg32k3aM1[2304];
.global .align 4 .b8 mrg32k3aM2[2304];
.global .align 4 .b8 mrg32k3aM1SubSeq[2016];
.global .align 4 .b8 mrg32k3aM2SubSeq[2016];
.global .align 4 .b8 mrg32k3aM1Seq[2304];
.global .align 4 .b8 mrg32k3aM2Seq[2304];
.const .align 8 .b8 __cr_lgamma_table[72];
.const .align 4 .u32 BumpDuration = 15;

.visible .entry _Z20generate_multinomialPfiiPii(
	.param .u64 .ptr .align 1 _Z20generate_multinomialPfiiPii_param_0,
	.param .u32 _Z20generate_multinomialPfiiPii_param_1,
	.param .u32 _Z20generate_multinomialPfiiPii_param_2,
	.param .u64 .ptr .align 1 _Z20generate_multinomialPfiiPii_param_3,
	.param .u32 _Z20generate_multinomialPfiiPii_param_4
)
{
	.reg .pred 	%p<5>;
	.reg .b32 	%r<53>;
	.reg .b32 	%f<7>;
	.reg .b64 	%rd<9>;
	.reg .b64 	%fd<4>;

	ld.param.u64 	%rd3, [_Z20generate_multinomialPfiiPii_param_0];
	ld.param.u32 	%r21, [_Z20generate_multinomialPfiiPii_param_1];
	ld.param.u32 	%r22, [_Z20generate_multinomialPfiiPii_param_2];
	ld.param.u64 	%rd4, [_Z20generate_multinomialPfiiPii_param_3];
	ld.param.u32 	%r23, [_Z20generate_multinomialPfiiPii_param_4];
	mov.u32 	%r24, %tid.x;
	mov.u32 	%r25, %ctaid.x;
	mov.u32 	%r26, %ntid.x;
	mad.lo.s32 	%r1, %r25, %r26, %r24;
	shl.b32 	%r27, %r22, 5;
	setp.ge.s32 	%p1, %r1, %r27;
	@%p1 bra 	$L__BB0_4;
	cvta.to.global.u64 	%rd5, %rd3;
	add.s32 	%r2, %r23, %r1;
	xor.b32  	%r3, %r2, -1429050551;
	mul.wide.s32 	%rd6, %r1, 4;
	add.s64 	%rd1, %rd5, %rd6;
	ld.global.f32 	%f1, [%rd1];
	cvt.rzi.s32.f32 	%r28, %f1;
	setp.lt.s32 	%p2, %r28, 1;
	@%p2 bra 	$L__BB0_4;
	rem.s32 	%r30, %r1, %r22;
	mul.lo.s32 	%r31, %r3, 1099087573;
	setp.gt.s32 	%p3, %r2, -1;
	selp.b32 	%r32, -644748465, -1947113066, %p3;
	add.s32 	%r48, %r31, 5783321;
	xor.b32  	%r49, %r32, 88675123;
	add.s32 	%r50, %r32, 521288629;
	xor.b32  	%r51, %r31, 362436069;
	add.s32 	%r52, %r31, 123456789;
	cvt.rn.f64.s32 	%fd1, %r21;
	sub.s32 	%r33, %r1, %r30;
	mad.lo.s32 	%r9, %r33, %r21, %r30;
	cvta.to.global.u64 	%rd2, %rd4;
	add.s32 	%r34, %r32, %r31;
	add.s32 	%r47, %r34, 6615241;
	mov.b32 	%r46, 0;
$L__BB0_3:
	mov.u32 	%r14, %r51;
	mov.u32 	%r51, %r50;
	mov.u32 	%r50, %r49;
	mov.u32 	%r49, %r48;
	shr.u32 	%r35, %r52, 2;
	xor.b32  	%r36, %r35, %r52;
	shl.b32 	%r37, %r49, 4;
	shl.b32 	%r38, %r36, 1;
	xor.b32  	%r39, %r37, %r38;
	xor.b32  	%r40, %r39, %r49;
	xor.b32  	%r48, %r40, %r36;
	add.s32 	%r47, %r47, 362437;
	add.s32 	%r41, %r48, %r47;
	cvt.rn.f32.u32 	%f2, %r41;
	fma.rn.f32 	%f3, %f2, 0f2F800000, 0f2F000000;
	mov.f32 	%f4, 0f3F800000;
	sub.f32 	%f5, %f4, %f3;
	cvt.f64.f32 	%fd2, %f5;
	mul.f64 	%fd3, %fd1, %fd2;
	cvt.rzi.s32.f64 	%r42, %fd3;
	mad.lo.s32 	%r43, %r42, %r22, %r9;
	mul.wide.s32 	%rd7, %r43, 4;
	add.s64 	%rd8, %rd2, %rd7;
	atom.global.add.u32 	%r44, [%rd8], 1;
	add.s32 	%r46, %r46, 1;
	ld.global.f32 	%f6, [%rd1];
	cvt.rzi.s32.f32 	%r45, %f6;
	setp.lt.s32 	%p4, %r46, %r45;
	mov.u32 	%r52, %r14;
	@%p4 bra 	$L__BB0_3;
$L__BB0_4:
	ret;

}
	// .globl	_Z28photon_transduction_paralleliiiPfPiS_
.visible .entry _Z28photon_transduction_paralleliiiPfPiS_(
	.param .u32 _Z28photon_transduction_paralleliiiPfPiS__param_0,
	.param .u32 _Z28photon_transduction_paralleliiiPfPiS__param_1,
	.param .u32 _Z28photon_transduction_paralleliiiPfPiS__param_2,
	.param .u64 .ptr .align 1 _Z28photon_transduction_paralleliiiPfPiS__param_3,
	.param .u64 .ptr .align 1 _Z28photon_transduction_paralleliiiPfPiS__param_4,
	.param .u64 .ptr .align 1 _Z28photon_transduction_paralleliiiPfPiS__param_5
)
{
	.local .align 16 .b8 	__local_depot1[32];
	.reg .b64 	%SP;
	.reg .b64 	%SPL;
	.reg .pred 	%p<55>;
	.reg .b32 	%r<469>;
	.reg .b32 	%f<22>;
	.reg .b64 	%rd<43>;
	.reg .b64 	%fd<402>;

	mov.u64 	%SPL, __local_depot1;
	ld.param.u32 	%r149, [_Z28photon_transduction_paralleliiiPfPiS__param_0];
	ld.param.u32 	%r148, [_Z28photon_transduction_paralleliiiPfPiS__param_1];
	ld.param.u32 	%r150, [_Z28photon_transduction_paralleliiiPfPiS__param_2];
	ld.param.u64 	%rd7, [_Z28photon_transduction_paralleliiiPfPiS__param_3];
	ld.param.u64 	%rd6, [_Z28photon_transduction_paralleliiiPfPiS__param_4];
	ld.param.u64 	%rd8, [_Z28photon_transduction_paralleliiiPfPiS__param_5];
	cvta.to.global.u64 	%rd1, %rd8;
	cvta.to.global.u64 	%rd2, %rd7;
	add.u64 	%rd3, %SPL, 0;
	mov.u32 	%r151, %tid.x;
	mov.u32 	%r152, %ctaid.x;
	mov.u32 	%r153, %ntid.x;
	mad.lo.s32 	%r154, %r152, %r153, %r151;
	shr.s32 	%r155, %r149, 31;
	shr.u32 	%r156, %r155, 29;
	add.s32 	%r157, %r149, %r156;
	shr.s32 	%r158, %r157, 3;
	shl.b32 	%r159, %r158, 5;
	rem.u32 	%r160, %r154, %r159;
	div.s32 	%r161, %r160, %r158;
	mul.lo.s32 	%r162, %r161, %r158;
	sub.s32 	%r1, %r160, %r162;
	add.s32 	%r163, %r160, %r150;
	xor.b32  	%r164, %r163, -1429050551;
	mul.lo.s32 	%r165, %r164, 1099087573;
	setp.gt.s32 	%p1, %r163, -1;
	selp.b32 	%r166, -644748465, -1947113066, %p1;
	add.s32 	%r167, %r166, %r165;
	add.s32 	%r2, %r167, 6615241;
	add.s32 	%r3, %r165, 123456789;
	xor.b32  	%r4, %r165, 362436069;
	add.s32 	%r5, %r166, 521288629;
	xor.b32  	%r6, %r166, 88675123;
	add.s32 	%r7, %r165, 5783321;
	mov.b32 	%r168, 0;
	st.local.v4.u32 	[%rd3], {%r168, %r168, %r168, %r168};
	st.local.v4.u32 	[%rd3+16], {%r168, %r168, %r168, %r168};
	setp.lt.s32 	%p2, %r148, 1;
	mul.lo.s32 	%r169, %r161, %r148;
	mul.lo.s32 	%r8, %r169, %r149;
	mov.b32 	%r170, 1127219200;
	mov.b32 	%r171, -2147483648;
	mov.b64 	%fd1, {%r171, %r170};
	mul.lo.s32 	%r172, %r1, %r148;
	mad.lo.s32 	%r9, %r169, %r158, %r172;
	@%p2 bra 	$L__BB1_75;
	shl.b32 	%r10, %r1, 3;
	cvta.to.global.u64 	%rd4, %rd6;
	mov.b32 	%r398, 0;
$L__BB1_2:
	add.s32 	%r175, %r10, %r398;
	mad.lo.s32 	%r12, %r175, %r148, %r8;
	mov.b32 	%r399, 0;
	mul.wide.u32 	%rd12, %r398, 4;
	add.s64 	%rd13, %rd3, %rd12;
$L__BB1_3:
	add.s32 	%r176, %r12, %r399;
	mul.wide.s32 	%rd10, %r176, 4;
	add.s64 	%rd11, %rd4, %rd10;
	ld.global.u32 	%r177, [%rd11];
	setp.eq.s32 	%p3, %r177, 0;
	@%p3 bra 	$L__BB1_73;
	ld.local.u32 	%r178, [%rd13];
	setp.ne.s32 	%p4, %r178, 0;
	setp.le.s32 	%p5, %r399, %r178;
	and.pred  	%p6, %p4, %p5;
	@%p6 bra 	$L__BB1_73;
	mov.f64 	%fd379, 0d0000000000000000;
	mov.b32 	%r407, 0;
	mov.u32 	%r408, %r7;
	mov.u32 	%r402, %r6;
	mov.u32 	%r403, %r5;
	mov.u32 	%r420, %r4;
	mov.u32 	%r421, %r3;
	mov.u32 	%r424, %r2;
$L__BB1_6:
	mov.u32 	%r423, %r421;
	mov.u32 	%r422, %r420;
	mov.u32 	%r420, %r402;
	mov.u32 	%r421, %r403;
$L__BB1_7:
	setp.eq.s32 	%p7, %r407, 1;
	mov.b32 	%r407, 0;
	mov.u32 	%r403, %r408;
	mov.f64 	%fd380, %fd379;
	@%p7 bra 	$L__BB1_18;
	shr.u32 	%r182, %r423, 2;
	xor.b32  	%r183, %r182, %r423;
	shl.b32 	%r184, %r408, 4;
	shl.b32 	%r185, %r183, 1;
	xor.b32  	%r186, %r184, %r185;
	xor.b32  	%r187, %r186, %r408;
	xor.b32  	%r28, %r187, %r183;
	add.s32 	%r188, %r424, %r28;
	add.s32 	%r189, %r188, 362437;
	shr.u32 	%r190, %r422, 2;
	xor.b32  	%r191, %r190, %r422;
	shl.b32 	%r192, %r28, 4;
	shl.b32 	%r193, %r191, 1;
	xor.b32  	%r194, %r193, %r192;
	xor.b32  	%r195, %r194, %r191;
	xor.b32  	%r29, %r195, %r28;
	add.s32 	%r196, %r424, %r29;
	add.s32 	%r197, %r196, 724874;
	shr.u32 	%r198, %r421, 2;
	xor.b32  	%r199, %r198, %r421;
	shl.b32 	%r200, %r29, 4;
	shl.b32 	%r201, %r199, 1;
	xor.b32  	%r202, %r201, %r200;
	xor.b32  	%r203, %r202, %r199;
	xor.b32  	%r30, %r203, %r29;
	add.s32 	%r204, %r424, %r30;
	add.s32 	%r205, %r204, 1087311;
	shr.u32 	%r206, %r420, 2;
	xor.b32  	%r207, %r206, %r420;
	shl.b32 	%r208, %r30, 4;
	shl.b32 	%r209, %r207, 1;
	xor.b32  	%r210, %r209, %r208;
	xor.b32  	%r211, %r210, %r207;
	xor.b32  	%r403, %r211, %r30;
	add.s32 	%r424, %r424, 1449748;
	add.s32 	%r212, %r403, %r424;
	cvt.u64.u32 	%rd14, %r189;
	mul.wide.u32 	%rd15, %r197, 2097152;
	xor.b64  	%rd16, %rd15, %rd14;
	cvt.rn.f64.u64 	%fd89, %rd16;
	fma.rn.f64 	%fd374, %fd89, 0d3CA0000000000000, 0d3C90000000000000;
	cvt.u64.u32 	%rd17, %r205;
	mul.wide.u32 	%rd18, %r212, 2097152;
	xor.b64  	%rd19, %rd18, %rd17;
	cvt.rn.f64.u64 	%fd90, %rd19;
	fma.rn.f64 	%fd5, %fd90, 0d3CB0000000000000, 0d3CA0000000000000;
	{
	.reg .b32 %temp; 
	mov.b64 	{%temp, %r414}, %fd374;
	}
	{
	.reg .b32 %temp; 
	mov.b64 	{%r415, %temp}, %fd374;
	}
	setp.gt.s32 	%p8, %r414, 1048575;
	mov.b32 	%r416, -1023;
	@%p8 bra 	$L__BB1_10;
	mul.f64 	%fd374, %fd374, 0d4350000000000000;
	{
	.reg .b32 %temp; 
	mov.b64 	{%temp, %r414}, %fd374;
	}
	{
	.reg .b32 %temp; 
	mov.b64 	{%r415, %temp}, %fd374;
	}
	mov.b32 	%r416, -1077;
$L__BB1_10:
	add.s32 	%r214, %r414, -1;
	setp.lt.u32 	%p9, %r214, 2146435071;
	@%p9 bra 	$L__BB1_12;
	fma.rn.f64 	%fd91, %fd374, 0d7FF0000000000000, 0d7FF0000000000000;
	{
	.reg .b32 %temp; 
	mov.b64 	{%temp, %r215}, %fd374;
	}
	and.b32  	%r216, %r215, 2147483647;
	setp.eq.s32 	%p10, %r216, 0;
	selp.f64 	%fd376, 0dFFF0000000000000, %fd91, %p10;
	bra.uni 	$L__BB1_15;
$L__BB1_12:
	shr.u32 	%r217, %r414, 20;
	add.s32 	%r417, %r416, %r217;
	and.b32  	%r218, %r414, 1048575;
	or.b32  	%r219, %r218, 1072693248;
	mov.b64 	%fd375, {%r415, %r219};
	setp.lt.u32 	%p11, %r219, 1073127583;
	@%p11 bra 	$L__BB1_14;
	{
	.reg .b32 %temp; 
	mov.b64 	{%r220, %temp}, %fd375;
	}
	{
	.reg .b32 %temp; 
	mov.b64 	{%temp, %r221}, %fd375;
	}
	add.s32 	%r222, %r221, -1048576;
	mov.b64 	%fd375, {%r220, %r222};
	add.s32 	%r417, %r417, 1;
$L__BB1_14:
	add.f64 	%fd92, %fd375, 0dBFF0000000000000;
	add.f64 	%fd93, %fd375, 0d3FF0000000000000;
	rcp.approx.ftz.f64 	%fd94, %fd93;
	neg.f64 	%fd95, %fd93;
	fma.rn.f64 	%fd96, %fd95, %fd94, 0d3FF0000000000000;
	fma.rn.f64 	%fd97, %fd96, %fd96, %fd96;
	fma.rn.f64 	%fd98, %fd97, %fd94, %fd94;
	mul.f64 	%fd99, %fd92, %fd98;
	fma.rn.f64 	%fd100, %fd92, %fd98, %fd99;
	mul.f64 	%fd101, %fd100, %fd100;
	fma.rn.f64 	%fd102, %fd101, 0d3EB1380B3AE80F1E, 0d3ED0EE258B7A8B04;
	fma.rn.f64 	%fd103, %fd102, %fd101, 0d3EF3B2669F02676F;
	fma.rn.f64 	%fd104, %fd103, %fd101, 0d3F1745CBA9AB0956;
	fma.rn.f64 	%fd105, %fd104, %fd101, 0d3F3C71C72D1B5154;
	fma.rn.f64 	%fd106, %fd105, %fd101, 0d3F624924923BE72D;
	fma.rn.f64 	%fd107, %fd106, %fd101, 0d3F8999999999A3C4;
	fma.rn.f64 	%fd108, %fd107, %fd101, 0d3FB5555555555554;
	sub.f64 	%fd109, %fd92, %fd100;
	add.f64 	%fd110, %fd109, %fd109;
	neg.f64 	%fd111, %fd100;
	fma.rn.f64 	%fd112, %fd111, %fd92, %fd110;
	mul.f64 	%fd113, %fd98, %fd112;
	mul.f64 	%fd114, %fd101, %fd108;
	fma.rn.f64 	%fd115, %fd114, %fd100, %fd113;
	xor.b32  	%r223, %r417, -2147483648;
	mov.b32 	%r224, 1127219200;
	mov.b64 	%fd116, {%r223, %r224};
	sub.f64 	%fd117, %fd116, %fd1;
	fma.rn.f64 	%fd118, %fd117, 0d3FE62E42FEFA39EF, %fd100;
	fma.rn.f64 	%fd119, %fd117, 0dBFE62E42FEFA39EF, %fd118;
	sub.f64 	%fd120, %fd119, %fd100;
	sub.f64 	%fd121, %fd115, %fd120;
	fma.rn.f64 	%fd122, %fd117, 0d3C7ABC9E3B39803F, %fd121;
	add.f64 	%fd376, %fd118, %fd122;
$L__BB1_15:
	mul.f64 	%fd14, %fd376, 0dC000000000000000;
	{
	.reg .b32 %temp; 
	mov.b64 	{%temp, %r225}, %fd5;
	}
	shl.b32 	%r226, %r225, 1;
	setp.gt.u32 	%p12, %r226, -2038431744;
	mov.f64 	%fd123, 0d0000000000000000;
	mul.rn.f64 	%fd124, %fd5, %fd123;
	selp.f64 	%fd15, %fd124, %fd5, %p12;
	{
	.reg .b32 %temp; 
	mov.b64 	{%r227, %temp}, %fd15;
	}
	{
	.reg .b32 %temp; 
	mov.b64 	{%temp, %r228}, %fd15;
	}
	add.s32 	%r229, %r228, 1048576;
	mov.b64 	%fd125, {%r227, %r229};
	cvt.rni.f64.f64 	%fd126, %fd125;
	cvt.rzi.s64.f64 	%rd20, %fd126;
	cvt.u32.u64 	%r230, %rd20;
	fma.rn.f64 	%fd127, %fd126, 0dBFE0000000000000, %fd15;
	mul.f64 	%fd128, %fd127, 0d3CA1A62633145C07;
	fma.rn.f64 	%fd129, %fd127, 0d400921FB54442D18, %fd128;
	mul.rn.f64 	%fd130, %fd129, %fd129;
	fma.rn.f64 	%fd131, %fd130, 0dBDA8FF8320FD8164, 0d3E21EEA7C1EF8528;
	fma.rn.f64 	%fd132, %fd131, %fd130, 0dBE927E4F8E06E6D9;
	fma.rn.f64 	%fd133, %fd132, %fd130, 0d3EFA01A019DDBCE9;
	fma.rn.f64 	%fd134, %fd133, %fd130, 0dBF56C16C16C15D47;
	fma.rn.f64 	%fd135, %fd134, %fd130, 0d3FA5555555555551;
	fma.rn.f64 	%fd136, %fd135, %fd130, 0dBFE0000000000000;
	fma.rn.f64 	%fd137, %fd136, %fd130, 0d3FF0000000000000;
	fma.rn.f64 	%fd138, %fd130, 0d3DE5DB65F9785EBA, 0dBE5AE5F12CB0D246;
	fma.rn.f64 	%fd139, %fd138, %fd130, 0d3EC71DE369ACE392;
	fma.rn.f64 	%fd140, %fd139, %fd130, 0dBF2A01A019DB62A1;
	fma.rn.f64 	%fd141, %fd140, %fd130, 0d3F81111111110818;
	fma.rn.f64 	%fd142, %fd141, %fd130, 0dBFC5555555555554;
	fma.rn.f64 	%fd143, %fd142, %fd130, 0d0000000000000000;
	fma.rn.f64 	%fd144, %fd143, %fd129, %fd129;
	and.b64  	%rd21, %rd20, 1;
	setp.eq.b64 	%p13, %rd21, 1;
	{
	.reg .b32 %temp; 
	mov.b64 	{%temp, %r231}, %fd144;
	}
	{
	.reg .b32 %temp; 
	mov.b64 	{%r232, %temp}, %fd144;
	}
	xor.b32  	%r233, %r231, -2147483648;
	mov.b64 	%fd145, {%r232, %r233};
	selp.f64 	%fd377, %fd137, %fd144, %p13;
	selp.f64 	%fd378, %fd145, %fd137, %p13;
	and.b32  	%r234, %r230, 2;
	setp.eq.s32 	%p14, %r234, 0;
	@%p14 bra 	$L__BB1_17;
	{
	.reg .b32 %temp; 
	mov.b64 	{%temp, %r235}, %fd377;
	}
	{
	.reg .b32 %temp; 
	mov.b64 	{%r236, %temp}, %fd377;
	}
	xor.b32  	%r237, %r235, -2147483648;
	mov.b64 	%fd377, {%r236, %r237};
	{
	.reg .b32 %temp; 
	mov.b64 	{%temp, %r238}, %fd378;
	}
	{
	.reg .b32 %temp; 
	mov.b64 	{%r239, %temp}, %fd378;
	}
	xor.b32  	%r240, %r238, -2147483648;
	mov.b64 	%fd378, {%r239, %r240};
$L__BB1_17:
	sqrt.rn.f64 	%fd146, %fd14;
	mov.f64 	%fd147, 0d0000000000000000;
	add.rn.f64 	%fd148, %fd378, %fd147;
	cvt.rzi.f64.f64 	%fd149, %fd15;
	setp.eq.f64 	%p15, %fd15, %fd149;
	mul.rn.f64 	%fd150, %fd15, %fd147;
	selp.f64 	%fd151, %fd150, %fd377, %p15;
	mul.f64 	%fd380, %fd146, %fd151;
	mul.f64 	%fd379, %fd146, %fd148;
	mov.b32 	%r407, 1;
	mov.u32 	%r420, %r30;
	mov.u32 	%r421, %r29;
	mov.u32 	%r422, %r28;
	mov.u32 	%r423, %r408;
	mov.u32 	%r408, %r403;
$L__BB1_18:
	fma.rn.f64 	%fd26, %fd380, 0d3FB8FBA8A1BF6F96, 0d3FF0000000000000;
	setp.le.f64 	%p16, %fd26, 0d0000000000000000;
	@%p16 bra 	$L__BB1_7;
	mul.f64 	%fd152, %fd26, %fd26;
	mul.f64 	%fd27, %fd26, %fd152;
	shr.u32 	%r242, %r423, 2;
	xor.b32  	%r243, %r242, %r423;
	shl.b32 	%r244, %r403, 4;
	shl.b32 	%r245, %r243, 1;
	xor.b32  	%r246, %r244, %r245;
	xor.b32  	%r247, %r246, %r403;
	xor.b32  	%r402, %r247, %r243;
	add.s32 	%r248, %r424, %r402;
	add.s32 	%r249, %r248, 362437;
	shr.u32 	%r250, %r422, 2;
	xor.b32  	%r251, %r250, %r422;
	shl.b32 	%r252, %r402, 4;
	shl.b32 	%r253, %r251, 1;
	xor.b32  	%r254, %r253, %r252;
	xor.b32  	%r255, %r254, %r251;
	xor.b32  	%r408, %r255, %r402;
	add.s32 	%r424, %r424, 724874;
	add.s32 	%r256, %r408, %r424;
	cvt.u64.u32 	%rd22, %r249;
	mul.wide.u32 	%rd23, %r256, 2097152;
	xor.b64  	%rd24, %rd23, %rd22;
	cvt.rn.f64.u64 	%fd153, %rd24;
	fma.rn.f64 	%fd381, %fd153, 0d3CA0000000000000, 0d3C90000000000000;
	mul.f64 	%fd154, %fd380, 0dBFA0F27BB2FEC56D;
	mul.f64 	%fd155, %fd380, %fd154;
	mul.f64 	%fd156, %fd380, %fd155;
	fma.rn.f64 	%fd157, %fd380, %fd156, 0d3FF0000000000000;
	setp.lt.f64 	%p17, %fd381, %fd157;
	@%p17 bra 	$L__BB1_35;
	{
	.reg .b32 %temp; 
	mov.b64 	{%temp, %r425}, %fd381;
	}
	{
	.reg .b32 %temp; 
	mov.b64 	{%r426, %temp}, %fd381;
	}
	setp.gt.s32 	%p18, %r425, 1048575;
	mov.b32 	%r427, -1023;
	@%p18 bra 	$L__BB1_22;
	mul.f64 	%fd381, %fd381, 0d4350000000000000;
	{
	.reg .b32 %temp; 
	mov.b64 	{%temp, %r425}, %fd381;
	}
	{
	.reg .b32 %temp; 
	mov.b64 	{%r426, %temp}, %fd381;
	}
	mov.b32 	%r427, -1077;
$L__BB1_22:
	add.s32 	%r259, %r425, -1;
	setp.lt.u32 	%p19, %r259, 2146435071;
	@%p19 bra 	$L__BB1_24;
	fma.rn.f64 	%fd158, %fd381, 0d7FF0000000000000, 0d7FF0000000000000;
	{
	.reg .b32 %temp; 
	mov.b64 	{%temp, %r260}, %fd381;
	}
	and.b32  	%r261, %r260, 2147483647;
	setp.eq.s32 	%p20, %r261, 0;
	selp.f64 	%fd383, 0dFFF0000000000000, %fd158, %p20;
	bra.uni 	$L__BB1_27;
$L__BB1_24:
	shr.u32 	%r262, %r425, 20;
	add.s32 	%r428, %r427, %r262;
	and.b32  	%r263, %r425, 1048575;
	or.b32  	%r264, %r263, 1072693248;
	mov.b64 	%fd382, {%r426, %r264};
	setp.lt.u32 	%p21, %r264, 1073127583;
	@%p21 bra 	$L__BB1_26;
	{
	.reg .b32 %temp; 
	mov.b64 	{%r265, %temp}, %fd382;
	}
	{
	.reg .b32 %temp; 
	mov.b64 	{%temp, %r266}, %fd382;
	}
	add.s32 	%r267, %r266, -1048576;
	mov.b64 	%fd382, {%r265, %r267};
	add.s32 	%r428, %r428, 1;
$L__BB1_26:
	add.f64 	%fd159, %fd382, 0dBFF0000000000000;
	add.f64 	%fd160, %fd382, 0d3FF0000000000000;
	rcp.approx.ftz.f64 	%fd161, %fd160;
	neg.f64 	%fd162, %fd160;
	fma.rn.f64 	%fd163, %fd162, %fd161, 0d3FF0000000000000;
	fma.rn.f64 	%fd164, %fd163, %fd163, %fd163;
	fma.rn.f64 	%fd165, %fd164, %fd161, %fd161;
	mul.f64 	%fd166, %fd159, %fd165;
	fma.rn.f64 	%fd167, %fd159, %fd165, %fd166;
	mul.f64 	%fd168, %fd167, %fd167;
	fma.rn.f64 	%fd169, %fd168, 0d3EB1380B3AE80F1E, 0d3ED0EE258B7A8B04;
	fma.rn.f64 	%fd170, %fd169, %fd168, 0d3EF3B2669F02676F;
	fma.rn.f64 	%fd171, %fd170, %fd168, 0d3F1745CBA9AB0956;
	fma.rn.f64 	%fd172, %fd171, %fd168, 0d3F3C71C72D1B5154;
	fma.rn.f64 	%fd173, %fd172, %fd168, 0d3F624924923BE72D;
	fma.rn.f64 	%fd174, %fd173, %fd168, 0d3F8999999999A3C4;
	fma.rn.f64 	%fd175, %fd174, %fd168, 0d3FB5555555555554;
	sub.f64 	%fd176, %fd159, %fd167;
	add.f64 	%fd177, %fd176, %fd176;
	neg.f64 	%fd178, %fd167;
	fma.rn.f64 	%fd179, %fd178, %fd159, %fd177;
	mul.f64 	%fd180, %fd165, %fd179;
	mul.f64 	%fd181, %fd168, %fd175;
	fma.rn.f64 	%fd182, %fd181, %fd167, %fd180;
	xor.b32  	%r268, %r428, -2147483648;
	mov.b32 	%r269, 1127219200;
	mov.b64 	%fd183, {%r268, %r269};
	sub.f64 	%fd184, %fd183, %fd1;
	fma.rn.f64 	%fd185, %fd184, 0d3FE62E42FEFA39EF, %fd167;
	fma.rn.f64 	%fd186, %fd184, 0dBFE62E42FEFA39EF, %fd185;
	sub.f64 	%fd187, %fd186, %fd167;
	sub.f64 	%fd188, %fd182, %fd187;
	fma.rn.f64 	%fd189, %fd184, 0d3C7ABC9E3B39803F, %fd188;
	add.f64 	%fd383, %fd185, %fd189;
$L__BB1_27:
	{
	.reg .b32 %temp; 
	mov.b64 	{%temp, %r429}, %fd27;
	}
	{
	.reg .b32 %temp; 
	mov.b64 	{%r430, %temp}, %fd27;
	}
	setp.gt.s32 	%p22, %r429, 1048575;
	mov.b32 	%r431, -1023;
	mov.f64 	%fd384, %fd27;
	@%p22 bra 	$L__BB1_29;
	mul.f64 	%fd384, %fd27, 0d4350000000000000;
	{
	.reg .b32 %temp; 
	mov.b64 	{%temp, %r429}, %fd384;
	}
	{
	.reg .b32 %temp; 
	mov.b64 	{%r430, %temp}, %fd384;
	}
	mov.b32 	%r431, -1077;
$L__BB1_29:
	add.s32 	%r272, %r429, -1;
	setp.lt.u32 	%p23, %r272, 2146435071;
	@%p23 bra 	$L__BB1_31;
	fma.rn.f64 	%fd190, %fd384, 0d7FF0000000000000, 0d7FF0000000000000;
	{
	.reg .b32 %temp; 
	mov.b64 	{%temp, %r273}, %fd384;
	}
	and.b32  	%r274, %r273, 2147483647;
	setp.eq.s32 	%p24, %r274, 0;
	selp.f64 	%fd386, 0dFFF0000000000000, %fd190, %p24;
	bra.uni 	$L__BB1_34;
$L__BB1_31:
	shr.u32 	%r275, %r429, 20;
	add.s32 	%r432, %r431, %r275;
	and.b32  	%r276, %r429, 1048575;
	or.b32  	%r277, %r276, 1072693248;
	mov.b64 	%fd385, {%r430, %r277};
	setp.lt.u32 	%p25, %r277, 1073127583;
	@%p25 bra 	$L__BB1_33;
	{
	.reg .b32 %temp; 
	mov.b64 	{%r278, %temp}, %fd385;
	}
	{
	.reg .b32 %temp; 
	mov.b64 	{%temp, %r279}, %fd385;
	}
	add.s32 	%r280, %r279, -1048576;
	mov.b64 	%fd385, {%r278, %r280};
	add.s32 	%r432, %r432, 1;
$L__BB1_33:
	add.f64 	%fd191, %fd385, 0dBFF0000000000000;
	add.f64 	%fd192, %fd385, 0d3FF0000000000000;
	rcp.approx.ftz.f64 	%fd193, %fd192;
	neg.f64 	%fd194, %fd192;
	fma.rn.f64 	%fd195, %fd194, %fd193, 0d3FF0000000000000;
	fma.rn.f64 	%fd196, %fd195, %fd195, %fd195;
	fma.rn.f64 	%fd197, %fd196, %fd193, %fd193;
	mul.f64 	%fd198, %fd191, %fd197;
	fma.rn.f64 	%fd199, %fd191, %fd197, %fd198;
	mul.f64 	%fd200, %fd199, %fd199;
	fma.rn.f64 	%fd201, %fd200, 0d3EB1380B3AE80F1E, 0d3ED0EE258B7A8B04;
	fma.rn.f64 	%fd202, %fd201, %fd200, 0d3EF3B2669F02676F;
	fma.rn.f64 	%fd203, %fd202, %fd200, 0d3F1745CBA9AB0956;
	fma.rn.f64 	%fd204, %fd203, %fd200, 0d3F3C71C72D1B5154;
	fma.rn.f64 	%fd205, %fd204, %fd200, 0d3F624924923BE72D;
	fma.rn.f64 	%fd206, %fd205, %fd200, 0d3F8999999999A3C4;
	fma.rn.f64 	%fd207, %fd206, %fd200, 0d3FB5555555555554;
	sub.f64 	%fd208, %fd191, %fd199;
	add.f64 	%fd209, %fd208, %fd208;
	neg.f64 	%fd210, %fd199;
	fma.rn.f64 	%fd211, %fd210, %fd191, %fd209;
	mul.f64 	%fd212, %fd197, %fd211;
	mul.f64 	%fd213, %fd200, %fd207;
	fma.rn.f64 	%fd214, %fd213, %fd199, %fd212;
	xor.b32  	%r281, %r432, -2147483648;
	mov.b32 	%r282, 1127219200;
	mov.b64 	%fd215, {%r281, %r282};
	sub.f64 	%fd216, %fd215, %fd1;
	fma.rn.f64 	%fd217, %fd216, 0d3FE62E42FEFA39EF, %fd199;
	fma.rn.f64 	%fd218, %fd216, 0dBFE62E42FEFA39EF, %fd217;
	sub.f64 	%fd219, %fd218, %fd199;
	sub.f64 	%fd220, %fd214, %fd219;
	fma.rn.f64 	%fd221, %fd216, 0d3C7ABC9E3B39803F, %fd220;
	add.f64 	%fd386, %fd217, %fd221;
$L__BB1_34:
	mov.f64 	%fd222, 0d3FF0000000000000;
	sub.f64 	%fd223, %fd222, %fd27;
	add.f64 	%fd224, %fd223, %fd386;
	mul.f64 	%fd225, %fd224, 0d4027555555555555;
	mul.f64 	%fd226, %fd380, 0d3FE0000000000000;
	fma.rn.f64 	%fd227, %fd380, %fd226, %fd225;
	setp.geu.f64 	%p26, %fd383, %fd227;
	@%p26 bra 	$L__BB1_6;
$L__BB1_35:
	mul.f64 	%fd229, %fd27, 0d403D2AAAAAAAAAAA;
	mul.f64 	%fd230, %fd229, 0d3FE0000000000000;
	cvt.rzi.s32.f64 	%r73, %fd230;
	mov.f64 	%fd394, 0d0000000000000000;
	mov.b32 	%r440, 0;
	mov.u32 	%r441, %r7;
	mov.u32 	%r435, %r6;
	mov.u32 	%r436, %r5;
	mov.u32 	%r453, %r4;
	mov.u32 	%r454, %r3;
	mov.u32 	%r457, %r2;
$L__BB1_36:
	mov.u32 	%r456, %r454;
	mov.u32 	%r455, %r453;
	mov.u32 	%r453, %r435;
	mov.u32 	%r454, %r436;
$L__BB1_37:
	setp.eq.s32 	%p27, %r440, 1;
	mov.b32 	%r440, 0;
	mov.u32 	%r436, %r441;
	mov.f64 	%fd395, %fd394;
	@%p27 bra 	$L__BB1_48;
	shr.u32 	%r286, %r456, 2;
	xor.b32  	%r287, %r286, %r456;
	shl.b32 	%r288, %r441, 4;
	shl.b32 	%r289, %r287, 1;
	xor.b32  	%r290, %r288, %r289;
	xor.b32  	%r291, %r290, %r441;
	xor.b32  	%r88, %r291, %r287;
	add.s32 	%r292, %r457, %r88;
	add.s32 	%r293, %r292, 362437;
	shr.u32 	%r294, %r455, 2;
	xor.b32  	%r295, %r294, %r455;
	shl.b32 	%r296, %r88, 4;
	shl.b32 	%r297, %r295, 1;
	xor.b32  	%r298, %r297, %r296;
	xor.b32  	%r299, %r298, %r295;
	xor.b32  	%r89, %r299, %r88;
	add.s32 	%r300, %r457, %r89;
	add.s32 	%r301, %r300, 724874;
	shr.u32 	%r302, %r454, 2;
	xor.b32  	%r303, %r302, %r454;
	shl.b32 	%r304, %r89, 4;
	shl.b32 	%r305, %r303, 1;
	xor.b32  	%r306, %r305, %r304;
	xor.b32  	%r307, %r306, %r303;
	xor.b32  	%r90, %r307, %r89;
	add.s32 	%r308, %r457, %r90;
	add.s32 	%r309, %r308, 1087311;
	shr.u32 	%r310, %r453, 2;
	xor.b32  	%r311, %r310, %r453;
	shl.b32 	%r312, %r90, 4;
	shl.b32 	%r313, %r311, 1;
	xor.b32  	%r314, %r313, %r312;
	xor.b32  	%r315, %r314, %r311;
	xor.b32  	%r436, %r315, %r90;
	add.s32 	%r457, %r457, 1449748;
	add.s32 	%r316, %r436, %r457;
	cvt.u64.u32 	%rd25, %r293;
	mul.wide.u32 	%rd26, %r301, 2097152;
	xor.b64  	%rd27, %rd26, %rd25;
	cvt.rn.f64.u64 	%fd231, %rd27;
	fma.rn.f64 	%fd389, %fd231, 0d3CA0000000000000, 0d3C90000000000000;
	cvt.u64.u32 	%rd28, %r309;
	mul.wide.u32 	%rd29, %r316, 2097152;
	xor.b64  	%rd30, %rd29, %rd28;
	cvt.rn.f64.u64 	%fd232, %rd30;
	fma.rn.f64 	%fd48, %fd232, 0d3CB0000000000000, 0d3CA0000000000000;
	{
	.reg .b32 %temp; 
	mov.b64 	{%temp, %r447}, %fd389;
	}
	{
	.reg .b32 %temp; 
	mov.b64 	{%r448, %temp}, %fd389;
	}
	setp.gt.s32 	%p28, %r447, 1048575;
	mov.b32 	%r449, -1023;
	@%p28 bra 	$L__BB1_40;
	mul.f64 	%fd389, %fd389, 0d4350000000000000;
	{
	.reg .b32 %temp; 
	mov.b64 	{%temp, %r447}, %fd389;
	}
	{
	.reg .b32 %temp; 
	mov.b64 	{%r448, %temp}, %fd389;
	}
	mov.b32 	%r449, -1077;
$L__BB1_40:
	add.s32 	%r318, %r447, -1;
	setp.lt.u32 	%p29, %r318, 2146435071;
	@%p29 bra 	$L__BB1_42;
	fma.rn.f64 	%fd233, %fd389, 0d7FF0000000000000, 0d7FF0000000000000;
	{
	.reg .b32 %temp; 
	mov.b64 	{%temp, %r319}, %fd389;
	}
	and.b32  	%r320, %r319, 2147483647;
	setp.eq.s32 	%p30, %r320, 0;
	selp.f64 	%fd391, 0dFFF0000000000000, %fd233, %p30;
	bra.uni 	$L__BB1_45;
$L__BB1_42:
	shr.u32 	%r321, %r447, 20;
	add.s32 	%r450, %r449, %r321;
	and.b32  	%r322, %r447, 1048575;
	or.b32  	%r323, %r322, 1072693248;
	mov.b64 	%fd390, {%r448, %r323};
	setp.lt.u32 	%p31, %r323, 1073127583;
	@%p31 bra 	$L__BB1_44;
	{
	.reg .b32 %temp; 
	mov.b64 	{%r324, %temp}, %fd390;
	}
	{
	.reg .b32 %temp; 
	mov.b64 	{%temp, %r325}, %fd390;
	}
	add.s32 	%r326, %r325, -1048576;
	mov.b64 	%fd390, {%r324, %r326};
	add.s32 	%r450, %r450, 1;
$L__BB1_44:
	add.f64 	%fd234, %fd390, 0dBFF0000000000000;
	add.f64 	%fd235, %fd390, 0d3FF0000000000000;
	rcp.approx.ftz.f64 	%fd236, %fd235;
	neg.f64 	%fd237, %fd235;
	fma.rn.f64 	%fd238, %fd237, %fd236, 0d3FF0000000000000;
	fma.rn.f64 	%fd239, %fd238, %fd238, %fd238;
	fma.rn.f64 	%fd240, %fd239, %fd236, %fd236;
	mul.f64 	%fd241, %fd234, %fd240;
	fma.rn.f64 	%fd242, %fd234, %fd240, %fd241;
	mul.f64 	%fd243, %fd242, %fd242;
	fma.rn.f64 	%fd244, %fd243, 0d3EB1380B3AE80F1E, 0d3ED0EE258B7A8B04;
	fma.rn.f64 	%fd245, %fd244, %fd243, 0d3EF3B2669F02676F;
	fma.rn.f64 	%fd246, %fd245, %fd243, 0d3F1745CBA9AB0956;
	fma.rn.f64 	%fd247, %fd246, %fd243, 0d3F3C71C72D1B5154;
	fma.rn.f64 	%fd248, %fd247, %fd243, 0d3F624924923BE72D;
	fma.rn.f64 	%fd249, %fd248, %fd243, 0d3F8999999999A3C4;
	fma.rn.f64 	%fd250, %fd249, %fd243, 0d3FB5555555555554;
	sub.f64 	%fd251, %fd234, %fd242;
	add.f64 	%fd252, %fd251, %fd251;
	neg.f64 	%fd253, %fd242;
	fma.rn.f64 	%fd254, %fd253, %fd234, %fd252;
	mul.f64 	%fd255, %fd240, %fd254;
	mul.f64 	%fd256, %fd243, %fd250;
	fma.rn.f64 	%fd257, %fd256, %fd242, %fd255;
	xor.b32  	%r327, %r450, -2147483648;
	mov.b32 	%r328, 1127219200;
	mov.b64 	%fd258, {%r327, %r328};
	sub.f64 	%fd259, %fd258, %fd1;
	fma.rn.f64 	%fd260, %fd259, 0d3FE62E42FEFA39EF, %fd242;
	fma.rn.f64 	%fd261, %fd259, 0dBFE62E42FEFA39EF, %fd260;
	sub.f64 	%fd262, %fd261, %fd242;
	sub.f64 	%fd263, %fd257, %fd262;
	fma.rn.f64 	%fd264, %fd259, 0d3C7ABC9E3B39803F, %fd263;
	add.f64 	%fd391, %fd260, %fd264;
$L__BB1_45:
	mul.f64 	%fd57, %fd391, 0dC000000000000000;
	{
	.reg .b32 %temp; 
	mov.b64 	{%temp, %r329}, %fd48;
	}
	shl.b32 	%r330, %r329, 1;
	setp.gt.u32 	%p32, %r330, -2038431744;
	mov.f64 	%fd265, 0d0000000000000000;
	mul.rn.f64 	%fd266, %fd48, %fd265;
	selp.f64 	%fd58, %fd266, %fd48, %p32;
	{
	.reg .b32 %temp; 
	mov.b64 	{%r331, %temp}, %fd58;
	}
	{
	.reg .b32 %temp; 
	mov.b64 	{%temp, %r332}, %fd58;
	}
	add.s32 	%r333, %r332, 1048576;
	mov.b64 	%fd267, {%r331, %r333};
	cvt.rni.f64.f64 	%fd268, %fd267;
	cvt.rzi.s64.f64 	%rd31, %fd268;
	cvt.u32.u64 	%r334, %rd31;
	fma.rn.f64 	%fd269, %fd268, 0dBFE0000000000000, %fd58;
	mul.f64 	%fd270, %fd269, 0d3CA1A62633145C07;
	fma.rn.f64 	%fd271, %fd269, 0d400921FB54442D18, %fd270;
	mul.rn.f64 	%fd272, %fd271, %fd271;
	fma.rn.f64 	%fd273, %fd272, 0dBDA8FF8320FD8164, 0d3E21EEA7C1EF8528;
	fma.rn.f64 	%fd274, %fd273, %fd272, 0dBE927E4F8E06E6D9;
	fma.rn.f64 	%fd275, %fd274, %fd272, 0d3EFA01A019DDBCE9;
	fma.rn.f64 	%fd276, %fd275, %fd272, 0dBF56C16C16C15D47;
	fma.rn.f64 	%fd277, %fd276, %fd272, 0d3FA5555555555551;
	fma.rn.f64 	%fd278, %fd277, %fd272, 0dBFE0000000000000;
	fma.rn.f64 	%fd279, %fd278, %fd272, 0d3FF0000000000000;
	fma.rn.f64 	%fd280, %fd272, 0d3DE5DB65F9785EBA, 0dBE5AE5F12CB0D246;
	fma.rn.f64 	%fd281, %fd280, %fd272, 0d3EC71DE369ACE392;
	fma.rn.f64 	%fd282, %fd281, %fd272, 0dBF2A01A019DB62A1;
	fma.rn.f64 	%fd283, %fd282, %fd272, 0d3F81111111110818;
	fma.rn.f64 	%fd284, %fd283, %fd272, 0dBFC5555555555554;
	fma.rn.f64 	%fd285, %fd284, %fd272, 0d0000000000000000;
	fma.rn.f64 	%fd286, %fd285, %fd271, %fd271;
	and.b64  	%rd32, %rd31, 1;
	setp.eq.b64 	%p33, %rd32, 1;
	{
	.reg .b32 %temp; 
	mov.b64 	{%temp, %r335}, %fd286;
	}
	{
	.reg .b32 %temp; 
	mov.b64 	{%r336, %temp}, %fd286;
	}
	xor.b32  	%r337, %r335, -2147483648;
	mov.b64 	%fd287, {%r336, %r337};
	selp.f64 	%fd392, %fd279, %fd286, %p33;
	selp.f64 	%fd393, %fd287, %fd279, %p33;
	and.b32  	%r338, %r334, 2;
	setp.eq.s32 	%p34, %r338, 0;
	@%p34 bra 	$L__BB1_47;
	{
	.reg .b32 %temp; 
	mov.b64 	{%temp, %r339}, %fd392;
	}
	{
	.reg .b32 %temp; 
	mov.b64 	{%r340, %temp}, %fd392;
	}
	xor.b32  	%r341, %r339, -2147483648;
	mov.b64 	%fd392, {%r340, %r341};
	{
	.reg .b32 %temp; 
	mov.b64 	{%temp, %r342}, %fd393;
	}
	{
	.reg .b32 %temp; 
	mov.b64 	{%r343, %temp}, %fd393;
	}
	xor.b32  	%r344, %r342, -2147483648;
	mov.b64 	%fd393, {%r343, %r344};
$L__BB1_47:
	sqrt.rn.f64 	%fd288, %fd57;
	mov.f64 	%fd289, 0d0000000000000000;
	add.rn.f64 	%fd290, %fd393, %fd289;
	cvt.rzi.f64.f64 	%fd291, %fd58;
	setp.eq.f64 	%p35, %fd58, %fd291;
	mul.rn.f64 	%fd292, %fd58, %fd289;
	selp.f64 	%fd293, %fd292, %fd392, %p35;
	mul.f64 	%fd395, %fd288, %fd293;
	mul.f64 	%fd394, %fd288, %fd290;
	mov.b32 	%r440, 1;
	mov.u32 	%r453, %r90;
	mov.u32 	%r454, %r89;
	mov.u32 	%r455, %r88;
	mov.u32 	%r456, %r441;
	mov.u32 	%r441, %r436;
$L__BB1_48:
	fma.rn.f64 	%fd69, %fd395, 0d3FB44D57C6785457, 0d3FF0000000000000;
	setp.le.f64 	%p36, %fd69, 0d0000000000000000;
	@%p36 bra 	$L__BB1_37;
	mul.f64 	%fd294, %fd69, %fd69;
	mul.f64 	%fd70, %fd69, %fd294;
	shr.u32 	%r346, %r456, 2;
	xor.b32  	%r347, %r346, %r456;
	shl.b32 	%r348, %r436, 4;
	shl.b32 	%r349, %r347, 1;
	xor.b32  	%r350, %r348, %r349;
	xor.b32  	%r351, %r350, %r436;
	xor.b32  	%r435, %r351, %r347;
	add.s32 	%r352, %r457, %r435;
	add.s32 	%r353, %r352, 362437;
	shr.u32 	%r354, %r455, 2;
	xor.b32  	%r355, %r354, %r455;
	shl.b32 	%r356, %r435, 4;
	shl.b32 	%r357, %r355, 1;
	xor.b32  	%r358, %r357, %r356;
	xor.b32  	%r359, %r358, %r355;
	xor.b32  	%r441, %r359, %r435;
	add.s32 	%r457, %r457, 724874;
	add.s32 	%r360, %r441, %r457;
	cvt.u64.u32 	%rd33, %r353;
	mul.wide.u32 	%rd34, %r360, 2097152;
	xor.b64  	%rd35, %rd34, %rd33;
	cvt.rn.f64.u64 	%fd295, %rd35;
	fma.rn.f64 	%fd396, %fd295, 0d3CA0000000000000, 0d3C90000000000000;
	mul.f64 	%fd296, %fd395, 0dBFA0F27BB2FEC56D;
	mul.f64 	%fd297, %fd395, %fd296;
	mul.f64 	%fd298, %fd395, %fd297;
	fma.rn.f64 	%fd299, %fd395, %fd298, 0d3FF0000000000000;
	setp.lt.f64 	%p37, %fd396, %fd299;
	@%p37 bra 	$L__BB1_65;
	{
	.reg .b32 %temp; 
	mov.b64 	{%temp, %r458}, %fd396;
	}
	{
	.reg .b32 %temp; 
	mov.b64 	{%r459, %temp}, %fd396;
	}
	setp.gt.s32 	%p38, %r458, 1048575;
	mov.b32 	%r460, -1023;
	@%p38 bra 	$L__BB1_52;
	mul.f64 	%fd396, %fd396, 0d4350000000000000;
	{
	.reg .b32 %temp; 
	mov.b64 	{%temp, %r458}, %fd396;
	}
	{
	.reg .b32 %temp; 
	mov.b64 	{%r459, %temp}, %fd396;
	}
	mov.b32 	%r460, -1077;
$L__BB1_52:
	add.s32 	%r363, %r458, -1;
	setp.lt.u32 	%p39, %r363, 2146435071;
	@%p39 bra 	$L__BB1_54;
	fma.rn.f64 	%fd300, %fd396, 0d7FF0000000000000, 0d7FF0000000000000;
	{
	.reg .b32 %temp; 
	mov.b64 	{%temp, %r364}, %fd396;
	}
	and.b32  	%r365, %r364, 2147483647;
	setp.eq.s32 	%p40, %r365, 0;
	selp.f64 	%fd398, 0dFFF0000000000000, %fd300, %p40;
	bra.uni 	$L__BB1_57;
$L__BB1_54:
	shr.u32 	%r366, %r458, 20;
	add.s32 	%r461, %r460, %r366;
	and.b32  	%r367, %r458, 1048575;
	or.b32  	%r368, %r367, 1072693248;
	mov.b64 	%fd397, {%r459, %r368};
	setp.lt.u32 	%p41, %r368, 1073127583;
	@%p41 bra 	$L__BB1_56;
	{
	.reg .b32 %temp; 
	mov.b64 	{%r369, %temp}, %fd397;
	}
	{
	.reg .b32 %temp; 
	mov.b64 	{%temp, %r370}, %fd397;
	}
	add.s32 	%r371, %r370, -1048576;
	mov.b64 	%fd397, {%r369, %r371};
	add.s32 	%r461, %r461, 1;
$L__BB1_56:
	add.f64 	%fd301, %fd397, 0dBFF0000000000000;
	add.f64 	%fd302, %fd397, 0d3FF0000000000000;
	rcp.approx.ftz.f64 	%fd303, %fd302;
	neg.f64 	%fd304, %fd302;
	fma.rn.f64 	%fd305, %fd304, %fd303, 0d3FF0000000000000;
	fma.rn.f64 	%fd306, %fd305, %fd305, %fd305;
	fma.rn.f64 	%fd307, %fd306, %fd303, %fd303;
	mul.f64 	%fd308, %fd301, %fd307;
	fma.rn.f64 	%fd309, %fd301, %fd307, %fd308;
	mul.f64 	%fd310, %fd309, %fd309;
	fma.rn.f64 	%fd311, %fd310, 0d3EB1380B3AE80F1E, 0d3ED0EE258B7A8B04;
	fma.rn.f64 	%fd312, %fd311, %fd310, 0d3EF3B2669F02676F;
	fma.rn.f64 	%fd313, %fd312, %fd310, 0d3F1745CBA9AB0956;
	fma.rn.f64 	%fd314, %fd313, %fd310, 0d3F3C71C72D1B5154;
	fma.rn.f64 	%fd315, %fd314, %fd310, 0d3F624924923BE72D;
	fma.rn.f64 	%fd316, %fd315, %fd310, 0d3F8999999999A3C4;
	fma.rn.f64 	%fd317, %fd316, %fd310, 0d3FB5555555555554;
	sub.f64 	%fd318, %fd301, %fd309;
	add.f64 	%fd319, %fd318, %fd318;
	neg.f64 	%fd320, %fd309;
	fma.rn.f64 	%fd321, %fd320, %fd301, %fd319;
	mul.f64 	%fd322, %fd307, %fd321;
	mul.f64 	%fd323, %fd310, %fd317;
	fma.rn.f64 	%fd324, %fd323, %fd309, %fd322;
	xor.b32  	%r372, %r461, -2147483648;
	mov.b32 	%r373, 1127219200;
	mov.b64 	%fd325, {%r372, %r373};
	sub.f64 	%fd326, %fd325, %fd1;
	fma.rn.f64 	%fd327, %fd326, 0d3FE62E42FEFA39EF, %fd309;
	fma.rn.f64 	%fd328, %fd326, 0dBFE62E42FEFA39EF, %fd327;
	sub.f64 	%fd329, %fd328, %fd309;
	sub.f64 	%fd330, %fd324, %fd329;
	fma.rn.f64 	%fd331, %fd326, 0d3C7ABC9E3B39803F, %fd330;
	add.f64 	%fd398, %fd327, %fd331;
$L__BB1_57:
	{
	.reg .b32 %temp; 
	mov.b64 	{%temp, %r462}, %fd70;
	}
	{
	.reg .b32 %temp; 
	mov.b64 	{%r463, %temp}, %fd70;
	}
	setp.gt.s32 	%p42, %r462, 1048575;
	mov.b32 	%r464, -1023;
	mov.f64 	%fd399, %fd70;
	@%p42 bra 	$L__BB1_59;
	mul.f64 	%fd399, %fd70, 0d4350000000000000;
	{
	.reg .b32 %temp; 
	mov.b64 	{%temp, %r462}, %fd399;
	}
	{
	.reg .b32 %temp; 
	mov.b64 	{%r463, %temp}, %fd399;
	}
	mov.b32 	%r464, -1077;
$L__BB1_59:
	add.s32 	%r376, %r462, -1;
	setp.lt.u32 	%p43, %r376, 2146435071;
	@%p43 bra 	$L__BB1_61;
	fma.rn.f64 	%fd332, %fd399, 0d7FF0000000000000, 0d7FF0000000000000;
	{
	.reg .b32 %temp; 
	mov.b64 	{%temp, %r377}, %fd399;
	}
	and.b32  	%r378, %r377, 2147483647;
	setp.eq.s32 	%p44, %r378, 0;
	selp.f64 	%fd401, 0dFFF0000000000000, %fd332, %p44;
	bra.uni 	$L__BB1_64;
$L__BB1_61:
	shr.u32 	%r379, %r462, 20;
	add.s32 	%r465, %r464, %r379;
	and.b32  	%r380, %r462, 1048575;
	or.b32  	%r381, %r380, 1072693248;
	mov.b64 	%fd400, {%r463, %r381};
	setp.lt.u32 	%p45, %r381, 1073127583;
	@%p45 bra 	$L__BB1_63;
	{
	.reg .b32 %temp; 
	mov.b64 	{%r382, %temp}, %fd400;
	}
	{
	.reg .b32 %temp; 
	mov.b64 	{%temp, %r383}, %fd400;
	}
	add.s32 	%r384, %r383, -1048576;
	mov.b64 	%fd400, {%r382, %r384};
	add.s32 	%r465, %r465, 1;
$L__BB1_63:
	add.f64 	%fd333, %fd400, 0dBFF0000000000000;
	add.f64 	%fd334, %fd400, 0d3FF0000000000000;
	rcp.approx.ftz.f64 	%fd335, %fd334;
	neg.f64 	%fd336, %fd334;
	fma.rn.f64 	%fd337, %fd336, %fd335, 0d3FF0000000000000;
	fma.rn.f64 	%fd338, %fd337, %fd337, %fd337;
	fma.rn.f64 	%fd339, %fd338, %fd335, %fd335;
	mul.f64 	%fd340, %fd333, %fd339;
	fma.rn.f64 	%fd341, %fd333, %fd339, %fd340;
	mul.f64 	%fd342, %fd341, %fd341;
	fma.rn.f64 	%fd343, %fd342, 0d3EB1380B3AE80F1E, 0d3ED0EE258B7A8B04;
	fma.rn.f64 	%fd344, %fd343, %fd342, 0d3EF3B2669F02676F;
	fma.rn.f64 	%fd345, %fd344, %fd342, 0d3F1745CBA9AB0956;
	fma.rn.f64 	%fd346, %fd345, %fd342, 0d3F3C71C72D1B5154;
	fma.rn.f64 	%fd347, %fd346, %fd342, 0d3F624924923BE72D;
	fma.rn.f64 	%fd348, %fd347, %fd342, 0d3F8999999999A3C4;
	fma.rn.f64 	%fd349, %fd348, %fd342, 0d3FB5555555555554;
	sub.f64 	%fd350, %fd333, %fd341;
	add.f64 	%fd351, %fd350, %fd350;
	neg.f64 	%fd352, %fd341;
	fma.rn.f64 	%fd353, %fd352, %fd333, %fd351;
	mul.f64 	%fd354, %fd339, %fd353;
	mul.f64 	%fd355, %fd342, %fd349;
	fma.rn.f64 	%fd356, %fd355, %fd341, %fd354;
	xor.b32  	%r385, %r465, -2147483648;
	mov.b32 	%r386, 1127219200;
	mov.b64 	%fd357, {%r385, %r386};
	sub.f64 	%fd358, %fd357, %fd1;
	fma.rn.f64 	%fd359, %fd358, 0d3FE62E42FEFA39EF, %fd341;
	fma.rn.f64 	%fd360, %fd358, 0dBFE62E42FEFA39EF, %fd359;
	sub.f64 	%fd361, %fd360, %fd341;
	sub.f64 	%fd362, %fd356, %fd361;
	fma.rn.f64 	%fd363, %fd358, 0d3C7ABC9E3B39803F, %fd362;
	add.f64 	%fd401, %fd359, %fd363;
$L__BB1_64:
	mov.f64 	%fd364, 0d3FF0000000000000;
	sub.f64 	%fd365, %fd364, %fd70;
	add.f64 	%fd366, %fd365, %fd401;
	mul.f64 	%fd367, %fd366, 0d4031AAAAAAAAAAAB;
	mul.f64 	%fd368, %fd395, 0d3FE0000000000000;
	fma.rn.f64 	%fd369, %fd395, %fd368, %fd367;
	setp.geu.f64 	%p46, %fd398, %fd369;
	@%p46 bra 	$L__BB1_36;
$L__BB1_65:
	mul.f64 	%fd370, %fd70, 0d406A800000000000;
	mul.f64 	%fd371, %fd370, 0d3FE0000000000000;
	cvt.rzi.s32.f64 	%r133, %fd371;
	add.s32 	%r134, %r73, %r399;
	ld.const.u32 	%r387, [BumpDuration];
	add.s32 	%r135, %r387, %r134;
	min.s32 	%r136, %r135, %r148;
	setp.gt.s32 	%p47, %r136, %r134;
	@%p47 bra 	$L__BB1_66;
	bra.uni 	$L__BB1_72;
$L__BB1_66:
	sub.s32 	%r388, %r136, %r134;
	and.b32  	%r142, %r388, 3;
	setp.eq.s32 	%p48, %r142, 0;
	mov.u32 	%r468, %r134;
	@%p48 bra 	$L__BB1_70;
	ld.global.f32 	%f1, [%rd2+8];
	add.s32 	%r389, %r9, %r134;
	mul.wide.s32 	%rd36, %r389, 4;
	add.s64 	%rd5, %rd1, %rd36;
	ld.global.f32 	%f2, [%rd5];
	add.f32 	%f3, %f1, %f2;
	st.global.f32 	[%rd5], %f3;
	add.s32 	%r468, %r134, 1;
	setp.eq.s32 	%p49, %r142, 1;
	@%p49 bra 	$L__BB1_70;
	ld.global.f32 	%f4, [%rd2+16];
	ld.global.f32 	%f5, [%rd5+4];
	add.f32 	%f6, %f4, %f5;
	st.global.f32 	[%rd5+4], %f6;
	add.s32 	%r468, %r134, 2;
	setp.eq.s32 	%p50, %r142, 2;
	@%p50 bra 	$L__BB1_70;
	ld.global.f32 	%f7, [%rd2+24];
	ld.global.f32 	%f8, [%rd5+8];
	add.f32 	%f9, %f7, %f8;
	st.global.f32 	[%rd5+8], %f9;
	add.s32 	%r468, %r134, 3;
$L__BB1_70:
	sub.s32 	%r390, %r73, %r136;
	add.s32 	%r391, %r390, %r399;
	setp.gt.u32 	%p51, %r391, -4;
	@%p51 bra 	$L__BB1_72;
$L__BB1_71:
	sub.s32 	%r392, %r468, %r134;
	shl.b32 	%r393, %r392, 1;
	mul.wide.s32 	%rd37, %r393, 4;
	add.s64 	%rd38, %rd2, %rd37;
	ld.global.f32 	%f10, [%rd38+8];
	add.s32 	%r394, %r9, %r468;
	mul.wide.s32 	%rd39, %r394, 4;
	add.s64 	%rd40, %rd1, %rd39;
	ld.global.f32 	%f11, [%rd40];
	add.f32 	%f12, %f10, %f11;
	st.global.f32 	[%rd40], %f12;
	ld.global.f32 	%f13, [%rd38+16];
	ld.global.f32 	%f14, [%rd40+4];
	add.f32 	%f15, %f13, %f14;
	st.global.f32 	[%rd40+4], %f15;
	ld.global.f32 	%f16, [%rd38+24];
	ld.global.f32 	%f17, [%rd40+8];
	add.f32 	%f18, %f16, %f17;
	st.global.f32 	[%rd40+8], %f18;
	ld.global.f32 	%f19, [%rd38+32];
	ld.global.f32 	%f20, [%rd40+12];
	add.f32 	%f21, %f19, %f20;
	st.global.f32 	[%rd40+12], %f21;
	add.s32 	%r468, %r468, 4;
	setp.lt.s32 	%p52, %r468, %r136;
	@%p52 bra 	$L__BB1_71;
$L__BB1_72:
	add.s32 	%r395, %r135, %r133;
	add.s32 	%r396, %r148, -1;
	min.s32 	%r397, %r395, %r396;
	mul.wide.u32 	%rd41, %r398, 4;
	add.s64 	%rd42, %rd3, %rd41;
	st.local.u32 	[%rd42], %r397;
	add.s32 	%r399, %r397, -1;
$L__BB1_73:
	add.s32 	%r399, %r399, 1;
	setp.lt.s32 	%p53, %r399, %r148;
	@%p53 bra 	$L__BB1_3;
	add.s32 	%r398, %r398, 1;
	setp.ne.s32 	%p54, %r398, 8;
	@%p54 bra 	$L__BB1_2;
$L__BB1_75:
	ret;

}
	// .globl	_Z20add_one_omm_paralleliiPfS_
.visible .entry _Z20add_one_omm_paralleliiPfS_(
	.param .u32 _Z20add_one_omm_paralleliiPfS__param_0,
	.param .u32 _Z20add_one_omm_paralleliiPfS__param_1,
	.param .u64 .ptr .align 1 _Z20add_one_omm_paralleliiPfS__param_2,
	.param .u64 .ptr .align 1 _Z20add_one_omm_paralleliiPfS__param_3
)
{
	.reg .pred 	%p<10>;
	.reg .b32 	%r<53>;
	.reg .b32 	%f<70>;
	.reg .b64 	%rd<43>;

	ld.param.u32 	%r28, [_Z20add_one_omm_paralleliiPfS__param_0];
	ld.param.u32 	%r27, [_Z20add_one_omm_paralleliiPfS__param_1];
	ld.param.u64 	%rd4, [_Z20add_one_omm_paralleliiPfS__param_2];
	ld.param.u64 	%rd3, [_Z20add_one_omm_paralleliiPfS__param_3];
	cvta.to.global.u64 	%rd1, %rd4;
	mov.u32 	%r29, %tid.x;
	mov.u32 	%r30, %ctaid.x;
	mov.u32 	%r31, %ntid.x;
	mad.lo.s32 	%r32, %r30, %r31, %r29;
	shl.b32 	%r33, %r27, 5;
	rem.u32 	%r1, %r32, %r33;
	rem.s32 	%r2, %r1, %r27;
	shr.s32 	%r34, %r28, 31;
	shr.u32 	%r35, %r34, 29;
	add.s32 	%r36, %r28, %r35;
	shr.s32 	%r3, %r36, 3;
	setp.lt.s32 	%p1, %r28, 8;
	@%p1 bra 	$L__BB2_13;
	div.s32 	%r38, %r1, %r27;
	cvta.to.global.u64 	%rd5, %rd3;
	mul.lo.s32 	%r4, %r38, %r3;
	mad.lo.s32 	%r39, %r38, %r27, %r2;
	mul.wide.s32 	%rd6, %r39, 4;
	add.s64 	%rd2, %rd5, %rd6;
	ld.global.f32 	%f66, [%rd2];
	add.s32 	%r40, %r3, -1;
	and.b32  	%r5, %r3, 15;
	setp.lt.u32 	%p2, %r40, 15;
	mov.b32 	%r49, 0;
	@%p2 bra 	$L__BB2_4;
	and.b32  	%r49, %r3, 268435440;
	neg.s32 	%r47, %r49;
	mad.lo.s32 	%r46, %r4, %r27, %r2;
	shl.b32 	%r9, %r27, 4;
	mul.wide.s32 	%rd9, %r27, 4;
$L__BB2_3:
	.pragma "nounroll";
	mul.wide.s32 	%rd7, %r46, 4;
	add.s64 	%rd8, %rd1, %rd7;
	ld.global.f32 	%f11, [%rd8];
	add.f32 	%f12, %f11, %f66;
	st.global.f32 	[%rd2], %f12;
	add.s64 	%rd10, %rd8, %rd9;
	ld.global.f32 	%f13, [%rd10];
	add.f32 	%f14, %f13, %f12;
	st.global.f32 	[%rd2], %f14;
	add.s64 	%rd11, %rd10, %rd9;
	ld.global.f32 	%f15, [%rd11];
	add.f32 	%f16, %f15, %f14;
	st.global.f32 	[%rd2], %f16;
	add.s64 	%rd12, %rd11, %rd9;
	ld.global.f32 	%f17, [%rd12];
	add.f32 	%f18, %f17, %f16;
	st.global.f32 	[%rd2], %f18;
	add.s64 	%rd13, %rd12, %rd9;
	ld.global.f32 	%f19, [%rd13];
	add.f32 	%f20, %f19, %f18;
	st.global.f32 	[%rd2], %f20;
	add.s64 	%rd14, %rd13, %rd9;
	ld.global.f32 	%f21, [%rd14];
	add.f32 	%f22, %f21, %f20;
	st.global.f32 	[%rd2], %f22;
	add.s64 	%rd15, %rd14, %rd9;
	ld.global.f32 	%f23, [%rd15];
	add.f32 	%f24, %f23, %f22;
	st.global.f32 	[%rd2], %f24;
	add.s64 	%rd16, %rd15, %rd9;
	ld.global.f32 	%f25, [%rd16];
	add.f32 	%f26, %f25, %f24;
	st.global.f32 	[%rd2], %f26;
	add.s64 	%rd17, %rd16, %rd9;
	ld.global.f32 	%f27, [%rd17];
	add.f32 	%f28, %f27, %f26;
	st.global.f32 	[%rd2], %f28;
	add.s64 	%rd18, %rd17, %rd9;
	ld.global.f32 	%f29, [%rd18];
	add.f32 	%f30, %f29, %f28;
	st.global.f32 	[%rd2], %f30;
	add.s64 	%rd19, %rd18, %rd9;
	ld.global.f32 	%f31, [%rd19];
	add.f32 	%f32, %f31, %f30;
	st.global.f32 	[%rd2], %f32;
	add.s64 	%rd20, %rd19, %rd9;
	ld.global.f32 	%f33, [%rd20];
	add.f32 	%f34, %f33, %f32;
	st.global.f32 	[%rd2], %f34;
	add.s64 	%rd21, %rd20, %rd9;
	ld.global.f32 	%f35, [%rd21];
	add.f32 	%f36, %f35, %f34;
	st.global.f32 	[%rd2], %f36;
	add.s64 	%rd22, %rd21, %rd9;
	ld.global.f32 	%f37, [%rd22];
	add.f32 	%f38, %f37, %f36;
	st.global.f32 	[%rd2], %f38;
	add.s64 	%rd23, %rd22, %rd9;
	ld.global.f32 	%f39, [%rd23];
	add.f32 	%f40, %f39, %f38;
	st.global.f32 	[%rd2], %f40;
	add.s64 	%rd24, %rd23, %rd9;
	ld.global.f32 	%f41, [%rd24];
	add.f32 	%f66, %f41, %f40;
	st.global.f32 	[%rd2], %f66;
	add.s32 	%r47, %r47, 16;
	add.s32 	%r46, %r46, %r9;
	setp.ne.s32 	%p3, %r47, 0;
	@%p3 bra 	$L__BB2_3;
$L__BB2_4:
	setp.eq.s32 	%p4, %r5, 0;
	@%p4 bra 	$L__BB2_13;
	and.b32  	%r15, %r3, 7;
	setp.lt.u32 	%p5, %r5, 8;
	@%p5 bra 	$L__BB2_7;
	add.s32 	%r41, %r49, %r4;
	mad.lo.s32 	%r42, %r41, %r27, %r2;
	mul.wide.s32 	%rd25, %r42, 4;
	add.s64 	%rd26, %rd1, %rd25;
	ld.global.f32 	%f42, [%rd26];
	add.f32 	%f43, %f42, %f66;
	st.global.f32 	[%rd2], %f43;
	mul.wide.s32 	%rd27, %r27, 4;
	add.s64 	%rd28, %rd26, %rd27;
	ld.global.f32 	%f44, [%rd28];
	add.f32 	%f45, %f44, %f43;
	st.global.f32 	[%rd2], %f45;
	add.s64 	%rd29, %rd28, %rd27;
	ld.global.f32 	%f46, [%rd29];
	add.f32 	%f47, %f46, %f45;
	st.global.f32 	[%rd2], %f47;
	add.s64 	%rd30, %rd29, %rd27;
	ld.global.f32 	%f48, [%rd30];
	add.f32 	%f49, %f48, %f47;
	st.global.f32 	[%rd2], %f49;
	add.s64 	%rd31, %rd30, %rd27;
	ld.global.f32 	%f50, [%rd31];
	add.f32 	%f51, %f50, %f49;
	st.global.f32 	[%rd2], %f51;
	add.s64 	%rd32, %rd31, %rd27;
	ld.global.f32 	%f52, [%rd32];
	add.f32 	%f53, %f52, %f51;
	st.global.f32 	[%rd2], %f53;
	add.s64 	%rd33, %rd32, %rd27;
	ld.global.f32 	%f54, [%rd33];
	add.f32 	%f55, %f54, %f53;
	st.global.f32 	[%rd2], %f55;
	add.s64 	%rd34, %rd33, %rd27;
	ld.global.f32 	%f56, [%rd34];
	add.f32 	%f66, %f56, %f55;
	st.global.f32 	[%rd2], %f66;
	add.s32 	%r49, %r49, 8;
$L__BB2_7:
	setp.eq.s32 	%p6, %r15, 0;
	@%p6 bra 	$L__BB2_13;
	and.b32  	%r18, %r3, 3;
	setp.lt.u32 	%p7, %r15, 4;
	@%p7 bra 	$L__BB2_10;
	add.s32 	%r43, %r49, %r4;
	mad.lo.s32 	%r44, %r43, %r27, %r2;
	mul.wide.s32 	%rd35, %r44, 4;
	add.s64 	%rd36, %rd1, %rd35;
	ld.global.f32 	%f57, [%rd36];
	add.f32 	%f58, %f57, %f66;
	st.global.f32 	[%rd2], %f58;
	mul.wide.s32 	%rd37, %r27, 4;
	add.s64 	%rd38, %rd36, %rd37;
	ld.global.f32 	%f59, [%rd38];
	add.f32 	%f60, %f59, %f58;
	st.global.f32 	[%rd2], %f60;
	add.s64 	%rd39, %rd38, %rd37;
	ld.global.f32 	%f61, [%rd39];
	add.f32 	%f62, %f61, %f60;
	st.global.f32 	[%rd2], %f62;
	add.s64 	%rd40, %rd39, %rd37;
	ld.global.f32 	%f63, [%rd40];
	add.f32 	%f66, %f63, %f62;
	st.global.f32 	[%rd2], %f66;
	add.s32 	%r49, %r49, 4;
$L__BB2_10:
	setp.eq.s32 	%p8, %r18, 0;
	@%p8 bra 	$L__BB2_13;
	add.s32 	%r45, %r49, %r4;
	mad.lo.s32 	%r52, %r27, %r45, %r2;
	neg.s32 	%r51, %r18;
$L__BB2_12:
	.pragma "nounroll";
	mul.wide.s32 	%rd41, %r52, 4;
	add.s64 	%rd42, %rd1, %rd41;
	ld.global.f32 	%f64, [%rd42];
	add.f32 	%f66, %f64, %f66;
	st.global.f32 	[%rd2], %f66;
	add.s32 	%r52, %r52, %r27;
	add.s32 	%r51, %r51, 1;
	setp.ne.s32 	%p9, %r51, 0;
	@%p9 bra 	$L__BB2_12;
$L__BB2_13:
	ret;

}


// ===== COMPILED SASS (sm_100) =====

	.target	sm_100

	.elftype	@"ET_EXEC"


//--------------------- .note.nv.tkinfo           --------------------------
	.section	.note.nv.tkinfo,"",@"SHT_NOTE"
	.sectionflags	@"SHF_NOTE_NV_TKINFO"
	.tkinfo
        /*0018*/ 	.word	0x00000002
        /*0030*/ 	.string	""
        /*0030*/ 	.string	"ptxas"
        /*0030*/ 	.string	"Cuda compilation tools, release 13.0, V13.0.88"
        /*0030*/ 	.string	"Build cuda_13.0.r13.0/compiler.36424714_0"
        /*0030*/ 	.string	"-arch sm_100 -m 64 "



//--------------------- .note.nv.cuinfo           --------------------------
	.section	.note.nv.cuinfo,"",@"SHT_NOTE"
	.sectionflags	@"SHF_NOTE_NV_CUINFO"
        /*0018*/ 	.short	0x0002
        /*001a*/ 	.short	0x0064
        /*001c*/ 	.short	0x0082
	.zero		2


//--------------------- .nv.info                  --------------------------
	.section	.nv.info,"",@"SHT_CUDA_INFO"
	.align	4


	//----- nvinfo : EIATTR_REGCOUNT
	.align		4
        /*0000*/ 	.byte	0x04, 0x2f
        /*0002*/ 	.short	(.L_11 - .L_10)
	.align		4
.L_10:
        /*0004*/ 	.word	index@(_Z20generate_multinomialPfiiPii)
        /*0008*/ 	.word	0x0000001a


	//----- nvinfo : EIATTR_FRAME_SIZE
	.align		4
.L_11:
        /*000c*/ 	.byte	0x04, 0x11
        /*000e*/ 	.short	(.L_13 - .L_12)
	.align		4
.L_12:
        /*0010*/ 	.word	index@(_Z20generate_multinomialPfiiPii)
        /*0014*/ 	.word	0x00000000


	//----- nvinfo : EIATTR_REGCOUNT
	.align		4
.L_13:
        /*0018*/ 	.byte	0x04, 0x2f
        /*001a*/ 	.short	(.L_15 - .L_14)
	.align		4
.L_14:
        /*001c*/ 	.word	index@(_Z28photon_transduction_paralleliiiPfPiS_)
        /*0020*/ 	.word	0x00000030


	//----- nvinfo : EIATTR_FRAME_SIZE
	.align		4
.L_15:
        /*0024*/ 	.byte	0x04, 0x11
        /*0026*/ 	.short	(.L_17 - .L_16)
	.align		4
.L_16:
        /*0028*/ 	.word	index@($__internal_0_$__cuda_sm20_dsqrt_rn_f64_mediumpath_v1)
        /*002c*/ 	.word	0x00000020


	//----- nvinfo : EIATTR_FRAME_SIZE
	.align		4
.L_17:
        /*0030*/ 	.byte	0x04, 0x11
        /*0032*/ 	.short	(.L_19 - .L_18)
	.align		4
.L_18:
        /*0034*/ 	.word	index@(_Z28photon_transduction_paralleliiiPfPiS_)
        /*0038*/ 	.word	0x00000020


	//----- nvinfo : EIATTR_REGCOUNT
	.align		4
.L_19:
        /*003c*/ 	.byte	0x04, 0x2f
        /*003e*/ 	.short	(.L_21 - .L_20)
	.align		4
.L_20:
        /*0040*/ 	.word	index@(_Z20add_one_omm_paralleliiPfS_)
        /*0044*/ 	.word	0x00000020


	//----- nvinfo : EIATTR_FRAME_SIZE
	.align		4
.L_21:
        /*0048*/ 	.byte	0x04, 0x11
        /*004a*/ 	.short	(.L_23 - .L_22)
	.align		4
.L_22:
        /*004c*/ 	.word	index@(_Z20add_one_omm_paralleliiPfS_)
        /*0050*/ 	.word	0x00000000


	//----- nvinfo : EIATTR_MIN_STACK_SIZE
	.align		4
.L_23:
        /*0054*/ 	.byte	0x04, 0x12
        /*0056*/ 	.short	(.L_25 - .L_24)
	.align		4
.L_24:
        /*0058*/ 	.word	index@(_Z20add_one_omm_paralleliiPfS_)
        /*005c*/ 	.word	0x00000000


	//----- nvinfo : EIATTR_MIN_STACK_SIZE
	.align		4
.L_25:
        /*0060*/ 	.byte	0x04, 0x12
        /*0062*/ 	.short	(.L_27 - .L_26)
	.align		4
.L_26:
        /*0064*/ 	.word	index@(_Z28photon_transduction_paralleliiiPfPiS_)
        /*0068*/ 	.word	0x00000020


	//----- nvinfo : EIATTR_MIN_STACK_SIZE
	.align		4
.L_27:
        /*006c*/ 	.byte	0x04, 0x12
        /*006e*/ 	.short	(.L_29 - .L_28)
	.align		4
.L_28:
        /*0070*/ 	.word	index@(_Z20generate_multinomialPfiiPii)
        /*0074*/ 	.word	0x00000000
.L_29:


//--------------------- .nv.compat                --------------------------
	.section	.nv.compat,"",@"SHT_CUDA_COMPAT_INFO"
	.align	4
        /*0000*/ 	.byte	0x02, 0x09, 0x00, 0x00, 0x02, 0x02, 0x01, 0x00, 0x02, 0x05, 0x05, 0x00, 0x03, 0x07, 0x01, 0x01
        /*0010*/ 	.byte	0x02, 0x03, 0x00, 0x00, 0x02, 0x06, 0x01, 0x00, 0x04, 0x0b, 0x08, 0x00, 0x01, 0x00, 0x00, 0x00
        /*0020*/ 	.byte	0x00, 0x00, 0x00, 0x00


//--------------------- .nv.info._Z20add_one_omm_paralleliiPfS_ --------------------------
	.section	.nv.info._Z20add_one_omm_paralleliiPfS_,"",@"SHT_CUDA_INFO"
	.sectionflags	@""
	.align	4


	//----- nvinfo : EIATTR_CUDA_API_VERSION
	.align		4
        /*0000*/ 	.byte	0x04, 0x37
        /*0002*/ 	.short	(.L_31 - .L_30)
.L_30:
        /*0004*/ 	.word	0x00000082


	//----- nvinfo : EIATTR_KPARAM_INFO
	.align		4
.L_31:
        /*0008*/ 	.byte	0x04, 0x17
        /*000a*/ 	.short	(.L_33 - .L_32)
.L_32:
        /*000c*/ 	.word	0x00000000
        /*0010*/ 	.short	0x0003
        /*0012*/ 	.short	0x0010
        /*0014*/ 	.byte	0x00, 0xf5, 0x21, 0x00


	//----- nvinfo : EIATTR_KPARAM_INFO
	.align		4
.L_33:
        /*0018*/ 	.byte	0x04, 0x17
        /*001a*/ 	.short	(.L_35 - .L_34)
.L_34:
        /*001c*/ 	.word	0x00000000
        /*0020*/ 	.short	0x0002
        /*0022*/ 	.short	0x0008
        /*0024*/ 	.byte	0x00, 0xf5, 0x21, 0x00


	//----- nvinfo : EIATTR_KPARAM_INFO
	.align		4
.L_35:
        /*0028*/ 	.byte	0x04, 0x17
        /*002a*/ 	.short	(.L_37 - .L_36)
.L_36:
        /*002c*/ 	.word	0x00000000
        /*0030*/ 	.short	0x0001
        /*0032*/ 	.short	0x0004
        /*0034*/ 	.byte	0x00, 0xf0, 0x11, 0x00


	//----- nvinfo : EIATTR_KPARAM_INFO
	.align		4
.L_37:
        /*0038*/ 	.byte	0x04, 0x17
        /*003a*/ 	.short	(.L_39 - .L_38)
.L_38:
        /*003c*/ 	.word	0x00000000
        /*0040*/ 	.short	0x0000
        /*0042*/ 	.short	0x0000
        /*0044*/ 	.byte	0x00, 0xf0, 0x11, 0x00


	//----- nvinfo : EIATTR_SPARSE_MMA_MASK
	.align		4
.L_39:
        /*0048*/ 	.byte	0x03, 0x50
        /*004a*/ 	.short	0x0000


	//----- nvinfo : EIATTR_MAXREG_COUNT
	.align		4
        /*004c*/ 	.byte	0x03, 0x1b
        /*004e*/ 	.short	0x00ff


	//----- nvinfo : EIATTR_MERCURY_ISA_VERSION
	.align		4
        /*0050*/ 	.byte	0x03, 0x5f
        /*0052*/ 	.short	0x0101


	//----- nvinfo : EIATTR_VRC_CTA_INIT_COUNT
	.align		4
        /*0054*/ 	.byte	0x02, 0x4a
	.zero		1
	.zero		1


	//----- nvinfo : EIATTR_EXIT_INSTR_OFFSETS
	.align		4
        /*0058*/ 	.byte	0x04, 0x1c
        /*005a*/ 	.short	(.L_41 - .L_40)


	//   ....[0]....
.L_40:
        /*005c*/ 	.word	0x000002a0


	//   ....[1]....
        /*0060*/ 	.word	0x00000910


	//   ....[2]....
        /*0064*/ 	.word	0x00000ba0


	//   ....[3]....
        /*0068*/ 	.word	0x00000d30


	//   ....[4]....
        /*006c*/ 	.word	0x00000e00


	//----- nvinfo : EIATTR_CBANK_PARAM_SIZE
	.align		4
.L_41:
        /*0070*/ 	.byte	0x03, 0x19
        /*0072*/ 	.short	0x0018


	//----- nvinfo : EIATTR_PARAM_CBANK
	.align		4
        /*0074*/ 	.byte	0x04, 0x0a
        /*0076*/ 	.short	(.L_43 - .L_42)
	.align		4
.L_42:
        /*0078*/ 	.word	index@(.nv.constant0._Z20add_one_omm_paralleliiPfS_)
        /*007c*/ 	.short	0x0380
        /*007e*/ 	.short	0x0018


	//----- nvinfo : EIATTR_SW_WAR
	.align		4
.L_43:
        /*0080*/ 	.byte	0x04, 0x36
        /*0082*/ 	.short	(.L_45 - .L_44)
.L_44:
        /*0084*/ 	.word	0x00000008
.L_45:


//--------------------- .nv.info._Z28photon_transduction_paralleliiiPfPiS_ --------------------------
	.section	.nv.info._Z28photon_transduction_paralleliiiPfPiS_,"",@"SHT_CUDA_INFO"
	.sectionflags	@""
	.align	4


	//----- nvinfo : EIATTR_CUDA_API_VERSION
	.align		4
        /*0000*/ 	.byte	0x04, 0x37
        /*0002*/ 	.short	(.L_47 - .L_46)
.L_46:
        /*0004*/ 	.word	0x00000082


	//----- nvinfo : EIATTR_KPARAM_INFO
	.align		4
.L_47:
        /*0008*/ 	.byte	0x04, 0x17
        /*000a*/ 	.short	(.L_49 - .L_48)
.L_48:
        /*000c*/ 	.word	0x00000000
        /*0010*/ 	.short	0x0005
        /*0012*/ 	.short	0x0020
        /*0014*/ 	.byte	0x00, 0xf5, 0x21, 0x00


	//----- nvinfo : EIATTR_KPARAM_INFO
	.align		4
.L_49:
        /*0018*/ 	.byte	0x04, 0x17
        /*001a*/ 	.short	(.L_51 - .L_50)
.L_50:
        /*001c*/ 	.word	0x00000000
        /*0020*/ 	.short	0x0004
        /*0022*/ 	.short	0x0018
        /*0024*/ 	.byte	0x00, 0xf5, 0x21, 0x00


	//----- nvinfo : EIATTR_KPARAM_INFO
	.align		4
.L_51:
        /*0028*/ 	.byte	0x04, 0x17
        /*002a*/ 	.short	(.L_53 - .L_52)
.L_52:
        /*002c*/ 	.word	0x00000000
        /*0030*/ 	.short	0x0003
        /*0032*/ 	.short	0x0010
        /*0034*/ 	.byte	0x00, 0xf5, 0x21, 0x00


	//----- nvinfo : EIATTR_KPARAM_INFO
	.align		4
.L_53:
        /*0038*/ 	.byte	0x04, 0x17
        /*003a*/ 	.short	(.L_55 - .L_54)
.L_54:
        /*003c*/ 	.word	0x00000000
        /*0040*/ 	.short	0x0002
        /*0042*/ 	.short	0x0008
        /*0044*/ 	.byte	0x00, 0xf0, 0x11, 0x00


	//----- nvinfo : EIATTR_KPARAM_INFO
	.align		4
.L_55:
        /*0048*/ 	.byte	0x04, 0x17
        /*004a*/ 	.short	(.L_57 - .L_56)
.L_56:
        /*004c*/ 	.word	0x00000000
        /*0050*/ 	.short	0x0001
        /*0052*/ 	.short	0x0004
        /*0054*/ 	.byte	0x00, 0xf0, 0x11, 0x00


	//----- nvinfo : EIATTR_KPARAM_INFO
	.align		4
.L_57:
        /*0058*/ 	.byte	0x04, 0x17
        /*005a*/ 	.short	(.L_59 - .L_58)
.L_58:
        /*005c*/ 	.word	0x00000000
        /*0060*/ 	.short	0x0000
        /*0062*/ 	.short	0x0000
        /*0064*/ 	.byte	0x00, 0xf0, 0x11, 0x00


	//----- nvinfo : EIATTR_SPARSE_MMA_MASK
	.align		4
.L_59:
        /*0068*/ 	.byte	0x03, 0x50
        /*006a*/ 	.short	0x0000


	//----- nvinfo : EIATTR_MAXREG_COUNT
	.align		4
        /*006c*/ 	.byte	0x03, 0x1b
        /*006e*/ 	.short	0x00ff


	//----- nvinfo : EIATTR_MERCURY_ISA_VERSION
	.align		4
        /*0070*/ 	.byte	0x03, 0x5f
        /*0072*/ 	.short	0x0101


	//----- nvinfo : EIATTR_VRC_CTA_INIT_COUNT
	.align		4
        /*0074*/ 	.byte	0x02, 0x4a
	.zero		1
	.zero		1


	//----- nvinfo : EIATTR_EXIT_INSTR_OFFSETS
	.align		4
        /*0078*/ 	.byte	0x04, 0x1c
        /*007a*/ 	.short	(.L_61 - .L_60)


	//   ....[0]....
.L_60:
        /*007c*/ 	.word	0x000003d0


	//   ....[1]....
        /*0080*/ 	.word	0x00004510


	//----- nvinfo : EIATTR_CRS_STACK_SIZE
	.align		4
.L_61:
        /*0084*/ 	.byte	0x04, 0x1e
        /*0086*/ 	.short	(.L_63 - .L_62)
.L_62:
        /*0088*/ 	.word	0x00000000


	//----- nvinfo : EIATTR_CBANK_PARAM_SIZE
	.align		4
.L_63:
        /*008c*/ 	.byte	0x03, 0x19
        /*008e*/ 	.short	0x0028


	//----- nvinfo : EIATTR_PARAM_CBANK
	.align		4
        /*0090*/ 	.byte	0x04, 0x0a
        /*0092*/ 	.short	(.L_65 - .L_64)
	.align		4
.L_64:
        /*0094*/ 	.word	index@(.nv.constant0._Z28photon_transduction_paralleliiiPfPiS_)
        /*0098*/ 	.short	0x0380
        /*009a*/ 	.short	0x0028


	//----- nvinfo : EIATTR_SW_WAR
	.align		4
.L_65:
        /*009c*/ 	.byte	0x04, 0x36
        /*009e*/ 	.short	(.L_67 - .L_66)
.L_66:
        /*00a0*/ 	.word	0x00000008
.L_67:


//--------------------- .nv.info._Z20generate_multinomialPfiiPii --------------------------
	.section	.nv.info._Z20generate_multinomialPfiiPii,"",@"SHT_CUDA_INFO"
	.sectionflags	@""
	.align	4


	//----- nvinfo : EIATTR_CUDA_API_VERSION
	.align		4
        /*0000*/ 	.byte	0x04, 0x37
        /*0002*/ 	.short	(.L_69 - .L_68)
.L_68:
        /*0004*/ 	.word	0x00000082


	//----- nvinfo : EIATTR_KPARAM_INFO
	.align		4
.L_69:
        /*0008*/ 	.byte	0x04, 0x17
        /*000a*/ 	.short	(.L_71 - .L_70)
.L_70:
        /*000c*/ 	.word	0x00000000
        /*0010*/ 	.short	0x0004
        /*0012*/ 	.short	0x0018
        /*0014*/ 	.byte	0x00, 0xf0, 0x11, 0x00


	//----- nvinfo : EIATTR_KPARAM_INFO
	.align		4
.L_71:
        /*0018*/ 	.byte	0x04, 0x17
        /*001a*/ 	.short	(.L_73 - .L_72)
.L_72:
        /*001c*/ 	.word	0x00000000
        /*0020*/ 	.short	0x0003
        /*0022*/ 	.short	0x0010
        /*0024*/ 	.byte	0x00, 0xf5, 0x21, 0x00


	//----- nvinfo : EIATTR_KPARAM_INFO
	.align		4
.L_73:
        /*0028*/ 	.byte	0x04, 0x17
        /*002a*/ 	.short	(.L_75 - .L_74)
.L_74:
        /*002c*/ 	.word	0x00000000
        /*0030*/ 	.short	0x0002
        /*0032*/ 	.short	0x000c
        /*0034*/ 	.byte	0x00, 0xf0, 0x11, 0x00


	//----- nvinfo : EIATTR_KPARAM_INFO
	.align		4
.L_75:
        /*0038*/ 	.byte	0x04, 0x17
        /*003a*/ 	.short	(.L_77 - .L_76)
.L_76:
        /*003c*/ 	.word	0x00000000
        /*0040*/ 	.short	0x0001
        /*0042*/ 	.short	0x0008
        /*0044*/ 	.byte	0x00, 0xf0, 0x11, 0x00


	//----- nvinfo : EIATTR_KPARAM_INFO
	.align		4
.L_77:
        /*0048*/ 	.byte	0x04, 0x17
        /*004a*/ 	.short	(.L_79 - .L_78)
.L_78:
        /*004c*/ 	.word	0x00000000
        /*0050*/ 	.short	0x0000
        /*0052*/ 	.short	0x0000
        /*0054*/ 	.byte	0x00, 0xf5, 0x21, 0x00


	//----- nvinfo : EIATTR_SPARSE_MMA_MASK
	.align		4
.L_79:
        /*0058*/ 	.byte	0x03, 0x50
        /*005a*/ 	.short	0x0000


	//----- nvinfo : EIATTR_MAXREG_COUNT
	.align		4
        /*005c*/ 	.byte	0x03, 0x1b
        /*005e*/ 	.short	0x00ff


	//----- nvinfo : EIATTR_MERCURY_ISA_VERSION
	.align		4
        /*0060*/ 	.byte	0x03, 0x5f
        /*0062*/ 	.short	0x0101


	//----- nvinfo : EIATTR_VRC_CTA_INIT_COUNT
	.align		4
        /*0064*/ 	.byte	0x02, 0x4a
	.zero		1
	.zero		1


	//----- nvinfo : EIATTR_EXIT_INSTR_OFFSETS
	.align		4
        /*0068*/ 	.byte	0x04, 0x1c
        /*006a*/ 	.short	(.L_81 - .L_80)


	//   ....[0]....
.L_80:
        /*006c*/ 	.word	0x00000080


	//   ....[1]....
        /*0070*/ 	.word	0x000000f0


	//   ....[2]....
        /*0074*/ 	.word	0x00000570


	//----- nvinfo : EIATTR_CRS_STACK_SIZE
	.align		4
.L_81:
        /*0078*/ 	.byte	0x04, 0x1e
        /*007a*/ 	.short	(.L_83 - .L_82)
.L_82:
        /*007c*/ 	.word	0x00000000


	//----- nvinfo : EIATTR_CBANK_PARAM_SIZE
	.align		4
.L_83:
        /*0080*/ 	.byte	0x03, 0x19
        /*0082*/ 	.short	0x001c


	//----- nvinfo : EIATTR_PARAM_CBANK
	.align		4
        /*0084*/ 	.byte	0x04, 0x0a
        /*0086*/ 	.short	(.L_85 - .L_84)
	.align		4
.L_84:
        /*0088*/ 	.word	index@(.nv.constant0._Z20generate_multinomialPfiiPii)
        /*008c*/ 	.short	0x0380
        /*008e*/ 	.short	0x001c


	//----- nvinfo : EIATTR_SW_WAR
	.align		4
.L_85:
        /*0090*/ 	.byte	0x04, 0x36
        /*0092*/ 	.short	(.L_87 - .L_86)
.L_86:
        /*0094*/ 	.word	0x00000008
.L_87:


//--------------------- .nv.callgraph             --------------------------
	.section	.nv.callgraph,"",@"SHT_CUDA_CALLGRAPH"
	.align	4
	.sectionentsize	8
	.align		4
        /*0000*/ 	.word	0x00000000
	.align		4
        /*0004*/ 	.word	0xffffffff
	.align		4
        /*0008*/ 	.word	0x00000000
	.align		4
        /*000c*/ 	.word	0xfffffffe
	.align		4
        /*0010*/ 	.word	0x00000000
	.align		4
        /*0014*/ 	.word	0xfffffffd
	.align		4
        /*0018*/ 	.word	0x00000000
	.align		4
        /*001c*/ 	.word	0xfffffffc


//--------------------- .nv.constant4             --------------------------
	.section	.nv.constant4,"a",@progbits
	.align	8
	.align		8
.nv.constant4:
        /*0000*/ 	.dword	precalc_xorwow_matrix
	.align		8
        /*0008*/ 	.dword	precalc_xorwow_offset_matrix
	.align		8
        /*0010*/ 	.dword	mrg32k3aM1
	.align		8
        /*0018*/ 	.dword	mrg32k3aM2
	.align		8
        /*0020*/ 	.dword	mrg32k3aM1SubSeq
	.align		8
        /*0028*/ 	.dword	mrg32k3aM2SubSeq
	.align		8
        /*0030*/ 	.dword	mrg32k3aM1Seq
	.align		8
        /*0038*/ 	.dword	mrg32k3aM2Seq


//--------------------- .nv.constant3             --------------------------
	.section	.nv.constant3,"a",@progbits
	.align	8
.nv.constant3:
	.type		__cr_lgamma_table,@object
	.size		__cr_lgamma_table,(BumpDuration - __cr_lgamma_table)
__cr_lgamma_table:
        /*0000*/ 	.byte	0x00, 0x00, 0x00, 0x00, 0x00, 0x00, 0x00, 0x00, 0x00, 0x00, 0x00, 0x00, 0x00, 0x00, 0x00, 0x00
        /*0010*/ 	.byte	0xef, 0x39, 0xfa, 0xfe, 0x42, 0x2e, 0xe6, 0x3f, 0x02, 0x20, 0x2a, 0xfa, 0x0b, 0xab, 0xfc, 0x3f
        /*0020*/ 	.byte	0xf9, 0x2c, 0x92, 0x7c, 0xa7, 0x6c, 0x09, 0x40, 0xc9, 0x79, 0x44, 0x3c, 0x64, 0x26, 0x13, 0x40
        /*0030*/ 	.byte	0xca, 0x01, 0xcf, 0x3a, 0x27, 0x51, 0x1a, 0x40, 0x30, 0xcc, 0x2d, 0xf3, 0xe1, 0x0c, 0x21, 0x40
        /*0040*/ 	.byte	0x0d, 0xb7, 0xfc, 0x82, 0x8e, 0x35, 0x25, 0x40
	.type		BumpDuration,@object
	.size		BumpDuration,(.L_9 - BumpDuration)
BumpDuration:
        /*0048*/ 	.byte	0x0f, 0x00, 0x00, 0x00
.L_9:


//--------------------- .text._Z20add_one_omm_paralleliiPfS_ --------------------------
	.section	.text._Z20add_one_omm_paralleliiPfS_,"ax",@progbits
	.align	128
        .global         _Z20add_one_omm_paralleliiPfS_
        .type           _Z20add_one_omm_paralleliiPfS_,@function
        .size           _Z20add_one_omm_paralleliiPfS_,(.L_x_54 - _Z20add_one_omm_paralleliiPfS_)
        .other          _Z20add_one_omm_paralleliiPfS_,@"STO_CUDA_ENTRY STV_DEFAULT"
_Z20add_one_omm_paralleliiPfS_:
.text._Z20add_one_omm_paralleliiPfS_:
[----:B------:R-:W-:Y:S08]  /*0000*/  LDC R1, c[0x0][0x37c] ;  /* 0x0000df00ff017b82 */ /* 0x000ff00000000800 */
[----:B------:R-:W0:Y:S01]  /*0010*/  LDC R0, c[0x0][0x384] ;  /* 0x0000e100ff007b82 */ /* 0x000e220000000800 */
[----:B------:R-:W1:Y:S07]  /*0020*/  S2R R9, SR_TID.X ;  /* 0x0000000000097919 */ /* 0x000e6e0000002100 */
[----:B------:R-:W1:Y:S08]  /*0030*/  S2UR UR4, SR_CTAID.X ;  /* 0x00000000000479c3 */ /* 0x000e700000002500 */
[----:B------:R-:W1:Y:S01]  /*0040*/  LDC R10, c[0x0][0x360] ;  /* 0x0000d800ff0a7b82 */ /* 0x000e620000000800 */
[----:B0-----:R-:W-:-:S02]  /*0050*/  SHF.L.U32 R6, R0, 0x5, RZ ;  /* 0x0000000500067819 */ /* 0x001fc400000006ff */
[----:B------:R-:W-:Y:S02]  /*0060*/  IABS R2, R0 ;  /* 0x0000000000027213 */ /* 0x000fe40000000000 */
[----:B------:R-:W0:Y:S01]  /*0070*/  I2F.U32.RP R3, R6 ;  /* 0x0000000600037306 */ /* 0x000e220000209000 */
[----:B------:R-:W-:Y:S02]  /*0080*/  IADD3 R11, PT, PT, RZ, -R6, RZ ;  /* 0x80000006ff0b7210 */ /* 0x000fe40007ffe0ff */
[----:B------:R-:W-:-:S05]  /*0090*/  ISETP.NE.U32.AND P1, PT, R6, RZ, PT ;  /* 0x000000ff0600720c */ /* 0x000fca0003f25070 */
[----:B------:R-:W2:Y:S08]  /*00a0*/  I2F.RP R7, R2 ;  /* 0x0000000200077306 */ /* 0x000eb00000209400 */
[----:B0-----:R-:W0:Y:S08]  /*00b0*/  MUFU.RCP R3, R3 ;  /* 0x0000000300037308 */ /* 0x001e300000001000 */
[----:B--2---:R-:W-:Y:S01]  /*00c0*/  MUFU.RCP R7, R7 ;  /* 0x0000000700077308 */ /* 0x004fe20000001000 */
[----:B0-----:R-:W-:Y:S01]  /*00d0*/  IADD3 R4, PT, PT, R3, 0xffffffe, RZ ;  /* 0x0ffffffe03047810 */ /* 0x001fe20007ffe0ff */
[----:B-1----:R-:W-:-:S06]  /*00e0*/  IMAD R3, R10, UR4, R9 ;  /* 0x000000040a037c24 */ /* 0x002fcc000f8e0209 */
[----:B------:R0:W1:Y:S02]  /*00f0*/  F2I.FTZ.U32.TRUNC.NTZ R5, R4 ;  /* 0x0000000400057305 */ /* 0x000064000021f000 */
[----:B0-----:R-:W-:Y:S02]  /*0100*/  HFMA2 R4, -RZ, RZ, 0, 0 ;  /* 0x00000000ff047431 */ /* 0x001fe400000001ff */
[----:B-1----:R-:W-:-:S04]  /*0110*/  IMAD R11, R11, R5, RZ ;  /* 0x000000050b0b7224 */ /* 0x002fc800078e02ff */
[----:B------:R-:W-:Y:S01]  /*0120*/  IMAD.HI.U32 R8, R5, R11, R4 ;  /* 0x0000000b05087227 */ /* 0x000fe200078e0004 */
[----:B------:R-:W-:-:S04]  /*0130*/  IADD3 R4, PT, PT, R7, 0xffffffe, RZ ;  /* 0x0ffffffe07047810 */ /* 0x000fc80007ffe0ff */
[----:B------:R0:W1:Y:S01]  /*0140*/  F2I.FTZ.U32.TRUNC.NTZ R5, R4 ;  /* 0x0000000400057305 */ /* 0x000062000021f000 */
[----:B------:R-:W-:-:S05]  /*0150*/  IMAD.HI.U32 R8, R8, R3, RZ ;  /* 0x0000000308087227 */ /* 0x000fca00078e00ff */
[----:B------:R-:W-:Y:S02]  /*0160*/  IADD3 R8, PT, PT, -R8, RZ, RZ ;  /* 0x000000ff08087210 */ /* 0x000fe40007ffe1ff */
[----:B0-----:R-:W-:-:S03]  /*0170*/  MOV R4, RZ ;  /* 0x000000ff00047202 */ /* 0x001fc60000000f00 */
[----:B------:R-:W-:Y:S01]  /*0180*/  IMAD R3, R6, R8, R3 ;  /* 0x0000000806037224 */ /* 0x000fe200078e0203 */
[----:B-1----:R-:W-:-:S04]  /*0190*/  IADD3 R9, PT, PT, RZ, -R5, RZ ;  /* 0x80000005ff097210 */ /* 0x002fc80007ffe0ff */
[----:B------:R-:W-:Y:S01]  /*01a0*/  ISETP.GE.U32.AND P0, PT, R3, R6, PT ;  /* 0x000000060300720c */ /* 0x000fe20003f06070 */
[----:B------:R-:W-:Y:S02]  /*01b0*/  IMAD R7, R9, R2, RZ ;  /* 0x0000000209077224 */ /* 0x000fe400078e02ff */
[----:B------:R-:W0:Y:S02]  /*01c0*/  LDC R9, c[0x0][0x380] ;  /* 0x0000e000ff097b82 */ /* 0x000e240000000800 */
[----:B------:R-:W-:-:S08]  /*01d0*/  IMAD.HI.U32 R4, R5, R7, R4 ;  /* 0x0000000705047227 */ /* 0x000fd000078e0004 */
[----:B------:R-:W-:-:S04]  /*01e0*/  @P0 IADD3 R3, PT, PT, -R6, R3, RZ ;  /* 0x0000000306030210 */ /* 0x000fc80007ffe1ff */
[----:B------:R-:W-:-:S13]  /*01f0*/  ISETP.GE.U32.AND P0, PT, R3, R6, PT ;  /* 0x000000060300720c */ /* 0x000fda0003f06070 */
[----:B------:R-:W-:Y:S02]  /*0200*/  @P0 IADD3 R3, PT, PT, -R6, R3, RZ ;  /* 0x0000000306030210 */ /* 0x000fe40007ffe1ff */
[----:B------:R-:W-:Y:S02]  /*0210*/  @!P1 LOP3.LUT R3, RZ, R6, RZ, 0x33, !PT ;  /* 0x00000006ff039212 */ /* 0x000fe400078e33ff */
[----:B0-----:R-:W-:Y:S02]  /*0220*/  ISETP.GE.AND P0, PT, R9, 0x8, PT ;  /* 0x000000080900780c */ /* 0x001fe40003f06270 */
[----:B------:R-:W-:-:S04]  /*0230*/  IABS R6, R3 ;  /* 0x0000000300067213 */ /* 0x000fc80000000000 */
[----:B------:R-:W-:-:S05]  /*0240*/  MOV R5, R6 ;  /* 0x0000000600057202 */ /* 0x000fca0000000f00 */
[----:B------:R-:W-:-:S05]  /*0250*/  IMAD.HI.U32 R4, R4, R5, RZ ;  /* 0x0000000504047227 */ /* 0x000fca00078e00ff */
[----:B------:R-:W-:-:S05]  /*0260*/  IADD3 R6, PT, PT, -R4, RZ, RZ ;  /* 0x000000ff04067210 */ /* 0x000fca0007ffe1ff */
[----:B------:R-:W-:-:S05]  /*0270*/  IMAD R5, R2, R6, R5 ;  /* 0x0000000602057224 */ /* 0x000fca00078e0205 */
[----:B------:R-:W-:-:S13]  /*0280*/  ISETP.GT.U32.AND P3, PT, R2, R5, PT ;  /* 0x000000050200720c */ /* 0x000fda0003f64070 */
[----:B------:R-:W-:Y:S01]  /*0290*/  @!P3 IADD3 R5, PT, PT, R5, -R2, RZ ;  /* 0x800000020505b210 */ /* 0x000fe20007ffe0ff */
[----:B------:R-:W-:Y:S06]  /*02a0*/  @!P0 EXIT ;  /* 0x000000000000894d */ /* 0x000fec0003800000 */
[----:B------:R-:W-:Y:S01]  /*02b0*/  ISETP.GE.U32.AND P2, PT, R5, R2, PT ;  /* 0x000000020500720c */ /* 0x000fe20003f46070 */
[----:B------:R-:W0:Y:S01]  /*02c0*/  LDCU.64 UR4, c[0x0][0x358] ;  /* 0x00006b00ff0477ac */ /* 0x000e220008000a00 */
[----:B------:R-:W-:Y:S02]  /*02d0*/  LOP3.LUT R6, R3, R0, RZ, 0x3c, !PT ;  /* 0x0000000003067212 */ /* 0x000fe400078e3cff */
[----:B------:R-:W-:Y:S02]  /*02e0*/  @!P3 IADD3 R4, PT, PT, R4, 0x1, RZ ;  /* 0x000000010404b810 */ /* 0x000fe40007ffe0ff */
[----:B------:R-:W-:Y:S02]  /*02f0*/  ISETP.GE.AND P0, PT, R6, RZ, PT ;  /* 0x000000ff0600720c */ /* 0x000fe40003f06270 */
[----:B------:R-:W-:Y:S01]  /*0300*/  ISETP.GT.U32.AND P3, PT, R2, R5, PT ;  /* 0x000000050200720c */ /* 0x000fe20003f64070 */
[----:B------:R-:W1:Y:S01]  /*0310*/  LDC.64 R6, c[0x0][0x390] ;  /* 0x0000e400ff067b82 */ /* 0x000e620000000a00 */
[----:B------:R-:W-:-:S02]  /*0320*/  IADD3 R2, PT, PT, R5, -R2, RZ ;  /* 0x8000000205027210 */ /* 0x000fc40007ffe0ff */
[----:B------:R-:W-:Y:S02]  /*0330*/  ISETP.GE.AND P1, PT, R3, RZ, PT ;  /* 0x000000ff0300720c */ /* 0x000fe40003f26270 */
[----:B------:R-:W-:Y:S02]  /*0340*/  @P2 IADD3 R4, PT, PT, R4, 0x1, RZ ;  /* 0x0000000104042810 */ /* 0x000fe40007ffe0ff */
[----:B------:R-:W-:Y:S02]  /*0350*/  SEL R5, R2, R5, !P3 ;  /* 0x0000000502057207 */ /* 0x000fe40005800000 */
[----:B------:R-:W-:Y:S02]  /*0360*/  ISETP.NE.AND P2, PT, R0, RZ, PT ;  /* 0x000000ff0000720c */ /* 0x000fe40003f45270 */
[----:B------:R-:W-:Y:S02]  /*0370*/  LOP3.LUT R2, RZ, R0, RZ, 0x33, !PT ;  /* 0x00000000ff027212 */ /* 0x000fe400078e33ff */
[----:B------:R-:W-:-:S03]  /*0380*/  @!P0 IADD3 R4, PT, PT, -R4, RZ, RZ ;  /* 0x000000ff04048210 */ /* 0x000fc60007ffe1ff */
[----:B------:R-:W-:Y:S02]  /*0390*/  @!P1 IADD3 R5, PT, PT, -R5, RZ, RZ ;  /* 0x000000ff05059210 */ /* 0x000fe40007ffe1ff */
[C---:B------:R-:W-:Y:S02]  /*03a0*/  SEL R11, R2.reuse, R4, !P2 ;  /* 0x00000004020b7207 */ /* 0x040fe40005000000 */
[----:B------:R-:W-:Y:S02]  /*03b0*/  SHF.R.S32.HI R4, RZ, 0x1f, R9 ;  /* 0x0000001fff047819 */ /* 0x000fe40000011409 */
[----:B------:R-:W-:Y:S02]  /*03c0*/  SEL R5, R2, R5, !P2 ;  /* 0x0000000502057207 */ /* 0x000fe40005000000 */
[----:B------:R-:W-:-:S03]  /*03d0*/  LEA.HI R4, R4, R9, RZ, 0x3 ;  /* 0x0000000904047211 */ /* 0x000fc600078f18ff */
[----:B------:R-:W-:Y:S01]  /*03e0*/  IMAD R3, R11, R0, R5 ;  /* 0x000000000b037224 */ /* 0x000fe200078e0205 */
[----:B------:R-:W-:-:S03]  /*03f0*/  SHF.R.S32.HI R8, RZ, 0x3, R4 ;  /* 0x00000003ff087819 */ /* 0x000fc60000011404 */
[----:B-1----:R-:W-:Y:S01]  /*0400*/  IMAD.WIDE R2, R3, 0x4, R6 ;  /* 0x0000000403027825 */ /* 0x002fe200078e0206 */
[----:B------:R-:W-:-:S04]  /*0410*/  IADD3 R4, PT, PT, R8, -0x1, RZ ;  /* 0xffffffff08047810 */ /* 0x000fc80007ffe0ff */
[----:B------:R-:W-:Y:S01]  /*0420*/  ISETP.GE.U32.AND P0, PT, R4, 0xf, PT ;  /* 0x0000000f0400780c */ /* 0x000fe20003f06070 */
[----:B0-----:R0:W5:Y:S01]  /*0430*/  LDG.E R13, desc[UR4][R2.64] ;  /* 0x00000004020d7981 */ /* 0x001162000c1e1900 */
[----:B------:R-:W-:Y:S01]  /*0440*/  LOP3.LUT R9, R8, 0xf, RZ, 0xc0, !PT ;  /* 0x0000000f08097812 */ /* 0x000fe200078ec0ff */
[----:B------:R-:W-:Y:S01]  /*0450*/  IMAD R7, R11, R8, RZ ;  /* 0x000000080b077224 */ /* 0x000fe200078e02ff */
[----:B------:R-:W-:Y:S02]  /*0460*/  MOV R4, RZ ;  /* 0x000000ff00047202 */ /* 0x000fe40000000f00 */
[----:B------:R-:W-:-:S07]  /*0470*/  ISETP.NE.AND P1, PT, R9, RZ, PT ;  /* 0x000000ff0900720c */ /* 0x000fce0003f25270 */
[----:B0-----:R-:W-:Y:S06]  /*0480*/  @!P0 BRA `(.L_x_0) ;  /* 0x0000000400208947 */ /* 0x001fec0003800000 */
[----:B------:R-:W-:Y:S01]  /*0490*/  LOP3.LUT R4, R8, 0xffffff0, RZ, 0xc0, !PT ;  /* 0x0ffffff008047812 */ /* 0x000fe200078ec0ff */
[----:B------:R-:W-:-:S03]  /*04a0*/  IMAD R11, R7, R0, R5 ;  /* 0x00000000070b7224 */ /* 0x000fc600078e0205 */
[----:B------:R-:W-:-:S07]  /*04b0*/  IADD3 R6, PT, PT, -R4, RZ, RZ ;  /* 0x000000ff04067210 */ /* 0x000fce0007ffe1ff */
.L_x_1:
[----:B------:R-:W0:Y:S02]  /*04c0*/  LDC.64 R14, c[0x0][0x388] ;  /* 0x0000e200ff0e7b82 */ /* 0x000e240000000a00 */
[----:B0-----:R-:W-:-:S05]  /*04d0*/  IMAD.WIDE R14, R11, 0x4, R14 ;  /* 0x000000040b0e7825 */ /* 0x001fca00078e020e */
[----:B------:R-:W2:Y:S02]  /*04e0*/  LDG.E R10, desc[UR4][R14.64] ;  /* 0x000000040e0a7981 */ /* 0x000ea4000c1e1900 */
[----:B--2--5:R-:W-:Y:S01]  /*04f0*/  FADD R21, R10, R13 ;  /* 0x0000000d0a157221 */ /* 0x024fe20000000000 */
[----:B---3--:R-:W-:-:S04]  /*0500*/  IMAD.WIDE R12, R0, 0x4, R14 ;  /* 0x00000004000c7825 */ /* 0x008fc800078e020e */
[----:B------:R0:W-:Y:S04]  /*0510*/  STG.E desc[UR4][R2.64], R21 ;  /* 0x0000001502007986 */ /* 0x0001e8000c101904 */
[----:B------:R-:W2:Y:S01]  /*0520*/  LDG.E R10, desc[UR4][R12.64] ;  /* 0x000000040c0a7981 */ /* 0x000ea2000c1e1900 */
[----:B------:R-:W-:-:S04]  /*0530*/  IMAD.WIDE R16, R0, 0x4, R12 ;  /* 0x0000000400107825 */ /* 0x000fc800078e020c */
[----:B--2---:R-:W-:-:S05]  /*0540*/  FADD R23, R21, R10 ;  /* 0x0000000a15177221 */ /* 0x004fca0000000000 */
[----:B------:R1:W-:Y:S04]  /*0550*/  STG.E desc[UR4][R2.64], R23 ;  /* 0x0000001702007986 */ /* 0x0003e8000c101904 */
[----:B------:R-:W2:Y:S01]  /*0560*/  LDG.E R10, desc[UR4][R16.64] ;  /* 0x00000004100a7981 */ /* 0x000ea2000c1e1900 */
[----:B------:R-:W-:-:S04]  /*0570*/  IMAD.WIDE R18, R0, 0x4, R16 ;  /* 0x0000000400127825 */ /* 0x000fc800078e0210 */
[----:B--2---:R-:W-:-:S05]  /*0580*/  FADD R25, R23, R10 ;  /* 0x0000000a17197221 */ /* 0x004fca0000000000 */
[----:B------:R2:W-:Y:S04]  /*0590*/  STG.E desc[UR4][R2.64], R25 ;  /* 0x0000001902007986 */ /* 0x0005e8000c101904 */
[----:B------:R-:W3:Y:S01]  /*05a0*/  LDG.E R10, desc[UR4][R18.64] ;  /* 0x00000004120a7981 */ /* 0x000ee2000c1e1900 */
[----:B------:R-:W-:-:S04]  /*05b0*/  IMAD.WIDE R14, R0, 0x4, R18 ;  /* 0x00000004000e7825 */ /* 0x000fc800078e0212 */
[----:B---3--:R-:W-:-:S05]  /*05c0*/  FADD R27, R25, R10 ;  /* 0x0000000a191b7221 */ /* 0x008fca0000000000 */
[----:B------:R3:W-:Y:S04]  /*05d0*/  STG.E desc[UR4][R2.64], R27 ;  /* 0x0000001b02007986 */ /* 0x0007e8000c101904 */
[----:B------:R-:W0:Y:S01]  /*05e0*/  LDG.E R10, desc[UR4][R14.64] ;  /* 0x000000040e0a7981 */ /* 0x000e22000c1e1900 */
[----:B------:R-:W-:-:S04]  /*05f0*/  IMAD.WIDE R12, R0, 0x4, R14 ;  /* 0x00000004000c7825 */ /* 0x000fc800078e020e */
[----:B0-----:R-:W-:-:S05]  /*0600*/  FADD R21, R27, R10 ;  /* 0x0000000a1b157221 */ /* 0x001fca0000000000 */
[----:B------:R0:W-:Y:S04]  /*0610*/  STG.E desc[UR4][R2.64], R21 ;  /* 0x0000001502007986 */ /* 0x0001e8000c101904 */
[----:B------:R-:W1:Y:S01]  /*0620*/  LDG.E R10, desc[UR4][R12.64] ;  /* 0x000000040c0a7981 */ /* 0x000e62000c1e1900 */
[----:B------:R-:W-:-:S04]  /*0630*/  IMAD.WIDE R16, R0, 0x4, R12 ;  /* 0x0000000400107825 */ /* 0x000fc800078e020c */
[----:B-1----:R-:W-:-:S05]  /*0640*/  FADD R23, R21, R10 ;  /* 0x0000000a15177221 */ /* 0x002fca0000000000 */
        /* <DEDUP_REMOVED lines=25> */
[----:B------:R-:W4:Y:S01]  /*07e0*/  LDG.E R10, desc[UR4][R14.64] ;  /* 0x000000040e0a7981 */ /* 0x000f22000c1e1900 */
[----:B0-----:R-:W-:-:S04]  /*07f0*/  IMAD.WIDE R20, R0, 0x4, R14 ;  /* 0x0000000400147825 */ /* 0x001fc800078e020e */
[----:B----4-:R-:W-:-:S05]  /*0800*/  FADD R29, R27, R10 ;  /* 0x0000000a1b1d7221 */ /* 0x010fca0000000000 */
[----:B------:R3:W-:Y:S04]  /*0810*/  STG.E desc[UR4][R2.64], R29 ;  /* 0x0000001d02007986 */ /* 0x0007e8000c101904 */
[----:B------:R-:W1:Y:S01]  /*0820*/  LDG.E R10, desc[UR4][R20.64] ;  /* 0x00000004140a7981 */ /* 0x000e62000c1e1900 */
[----:B------:R-:W-:-:S04]  /*0830*/  IMAD.WIDE R16, R0, 0x4, R20 ;  /* 0x0000000400107825 */ /* 0x000fc800078e0214 */
[----:B-1----:R-:W-:-:S05]  /*0840*/  FADD R23, R29, R10 ;  /* 0x0000000a1d177221 */ /* 0x002fca0000000000 */
[----:B------:R3:W-:Y:S04]  /*0850*/  STG.E desc[UR4][R2.64], R23 ;  /* 0x0000001702007986 */ /* 0x0007e8000c101904 */
[----:B------:R-:W2:Y:S01]  /*0860*/  LDG.E R10, desc[UR4][R16.64] ;  /* 0x00000004100a7981 */ /* 0x000ea2000c1e1900 */
[----:B------:R-:W-:Y:S01]  /*0870*/  IMAD.WIDE R18, R0, 0x4, R16 ;  /* 0x0000000400127825 */ /* 0x000fe200078e0210 */
[----:B------:R-:W-:-:S03]  /*0880*/  IADD3 R6, PT, PT, R6, 0x10, RZ ;  /* 0x0000001006067810 */ /* 0x000fc60007ffe0ff */
[----:B--2---:R-:W-:-:S05]  /*0890*/  FADD R25, R23, R10 ;  /* 0x0000000a17197221 */ /* 0x004fca0000000000 */
[----:B------:R3:W-:Y:S04]  /*08a0*/  STG.E desc[UR4][R2.64], R25 ;  /* 0x0000001902007986 */ /* 0x0007e8000c101904 */
[----:B------:R-:W2:Y:S01]  /*08b0*/  LDG.E R18, desc[UR4][R18.64] ;  /* 0x0000000412127981 */ /* 0x000ea2000c1e1900 */
[----:B------:R-:W-:Y:S02]  /*08c0*/  ISETP.NE.AND P0, PT, R6, RZ, PT ;  /* 0x000000ff0600720c */ /* 0x000fe40003f05270 */
[----:B------:R-:W-:Y:S01]  /*08d0*/  LEA R11, R0, R11, 0x4 ;  /* 0x0000000b000b7211 */ /* 0x000fe200078e20ff */
[----:B--2---:R-:W-:-:S05]  /*08e0*/  FADD R13, R25, R18 ;  /* 0x00000012190d7221 */ /* 0x004fca0000000000 */
[----:B------:R3:W-:Y:S05]  /*08f0*/  STG.E desc[UR4][R2.64], R13 ;  /* 0x0000000d02007986 */ /* 0x0007ea000c101904 */
[----:B------:R-:W-:Y:S05]  /*0900*/  @P0 BRA `(.L_x_1) ;  /* 0xfffffff800ec0947 */ /* 0x000fea000383ffff */
.L_x_0:
[----:B------:R-:W-:Y:S05]  /*0910*/  @!P1 EXIT ;  /* 0x000000000000994d */ /* 0x000fea0003800000 */
[----:B------:R-:W-:Y:S02]  /*0920*/  ISETP.GE.U32.AND P0, PT, R9, 0x8, PT ;  /* 0x000000080900780c */ /* 0x000fe40003f06070 */
[----:B------:R-:W-:-:S04]  /*0930*/  LOP3.LUT R6, R8, 0x7, RZ, 0xc0, !PT ;  /* 0x0000000708067812 */ /* 0x000fc800078ec0ff */
[----:B------:R-:W-:-:S07]  /*0940*/  ISETP.NE.AND P1, PT, R6, RZ, PT ;  /* 0x000000ff0600720c */ /* 0x000fce0003f25270 */
[----:B------:R-:W-:Y:S06]  /*0950*/  @!P0 BRA `(.L_x_2) ;  /* 0x0000000000908947 */ /* 0x000fec0003800000 */
[----:B------:R-:W0:Y:S01]  /*0960*/  LDC.64 R10, c[0x0][0x388] ;  /* 0x0000e200ff0a7b82 */ /* 0x000e220000000a00 */
[----:B------:R-:W-:-:S05]  /*0970*/  IADD3 R9, PT, PT, R7, R4, RZ ;  /* 0x0000000407097210 */ /* 0x000fca0007ffe0ff */
[----:B------:R-:W-:-:S04]  /*0980*/  IMAD R9, R9, R0, R5 ;  /* 0x0000000009097224 */ /* 0x000fc800078e0205 */
[----:B0-----:R-:W-:-:S05]  /*0990*/  IMAD.WIDE R10, R9, 0x4, R10 ;  /* 0x00000004090a7825 */ /* 0x001fca00078e020a */
[----:B------:R-:W2:Y:S02]  /*09a0*/  LDG.E R12, desc[UR4][R10.64] ;  /* 0x000000040a0c7981 */ /* 0x000ea4000c1e1900 */
[----:B--2--5:R-:W-:Y:S01]  /*09b0*/  FADD R9, R13, R12 ;  /* 0x0000000c0d097221 */ /* 0x024fe20000000000 */
[----:B---3--:R-:W-:-:S04]  /*09c0*/  IMAD.WIDE R12, R0, 0x4, R10 ;  /* 0x00000004000c7825 */ /* 0x008fc800078e020a */
[----:B------:R-:W-:Y:S04]  /*09d0*/  STG.E desc[UR4][R2.64], R9 ;  /* 0x0000000902007986 */ /* 0x000fe8000c101904 */
[----:B------:R-:W2:Y:S02]  /*09e0*/  LDG.E R14, desc[UR4][R12.64] ;  /* 0x000000040c0e7981 */ /* 0x000ea4000c1e1900 */
[----:B--2---:R-:W-:Y:S01]  /*09f0*/  FADD R19, R9, R14 ;  /* 0x0000000e09137221 */ /* 0x004fe20000000000 */
[----:B------:R-:W-:-:S04]  /*0a00*/  IMAD.WIDE R14, R0, 0x4, R12 ;  /* 0x00000004000e7825 */ /* 0x000fc800078e020c */
[----:B------:R0:W-:Y:S04]  /*0a10*/  STG.E desc[UR4][R2.64], R19 ;  /* 0x0000001302007986 */ /* 0x0001e8000c101904 */
        /* <DEDUP_REMOVED lines=8> */
[----:B------:R-:W3:Y:S01]  /*0aa0*/  LDG.E R12, desc[UR4][R10.64] ;  /* 0x000000040a0c7981 */ /* 0x000ee2000c1e1900 */
[----:B0-----:R-:W-:-:S04]  /*0ab0*/  IMAD.WIDE R18, R0, 0x4, R10 ;  /* 0x0000000400127825 */ /* 0x001fc800078e020a */
[----:B---3--:R-:W-:-:S05]  /*0ac0*/  FADD R9, R23, R12 ;  /* 0x0000000c17097221 */ /* 0x008fca0000000000 */
[----:B------:R2:W-:Y:S04]  /*0ad0*/  STG.E desc[UR4][R2.64], R9 ;  /* 0x0000000902007986 */ /* 0x0005e8000c101904 */
[----:B------:R-:W3:Y:S01]  /*0ae0*/  LDG.E R12, desc[UR4][R18.64] ;  /* 0x00000004120c7981 */ /* 0x000ee2000c1e1900 */
[----:B------:R-:W-:-:S04]  /*0af0*/  IMAD.WIDE R14, R0, 0x4, R18 ;  /* 0x00000004000e7825 */ /* 0x000fc800078e0212 */
[----:B---3--:R-:W-:-:S05]  /*0b00*/  FADD R25, R9, R12 ;  /* 0x0000000c09197221 */ /* 0x008fca0000000000 */
[----:B------:R2:W-:Y:S04]  /*0b10*/  STG.E desc[UR4][R2.64], R25 ;  /* 0x0000001902007986 */ /* 0x0005e8000c101904 */
[----:B------:R-:W1:Y:S01]  /*0b20*/  LDG.E R12, desc[UR4][R14.64] ;  /* 0x000000040e0c7981 */ /* 0x000e62000c1e1900 */
[----:B------:R-:W-:-:S04]  /*0b30*/  IMAD.WIDE R16, R0, 0x4, R14 ;  /* 0x0000000400107825 */ /* 0x000fc800078e020e */
[----:B-1----:R-:W-:-:S05]  /*0b40*/  FADD R21, R25, R12 ;  /* 0x0000000c19157221 */ /* 0x002fca0000000000 */
[----:B------:R2:W-:Y:S04]  /*0b50*/  STG.E desc[UR4][R2.64], R21 ;  /* 0x0000001502007986 */ /* 0x0005e8000c101904 */
[----:B------:R-:W3:Y:S01]  /*0b60*/  LDG.E R16, desc[UR4][R16.64] ;  /* 0x0000000410107981 */ /* 0x000ee2000c1e1900 */
[----:B------:R-:W-:Y:S01]  /*0b70*/  IADD3 R4, PT, PT, R4, 0x8, RZ ;  /* 0x0000000804047810 */ /* 0x000fe20007ffe0ff */
[----:B---3--:R-:W-:-:S05]  /*0b80*/  FADD R13, R21, R16 ;  /* 0x00000010150d7221 */ /* 0x008fca0000000000 */
[----:B------:R2:W-:Y:S02]  /*0b90*/  STG.E desc[UR4][R2.64], R13 ;  /* 0x0000000d02007986 */ /* 0x0005e4000c101904 */
.L_x_2:
[----:B------:R-:W-:Y:S05]  /*0ba0*/  @!P1 EXIT ;  /* 0x000000000000994d */ /* 0x000fea0003800000 */
[----:B------:R-:W-:Y:S02]  /*0bb0*/  ISETP.GE.U32.AND P0, PT, R6, 0x4, PT ;  /* 0x000000040600780c */ /* 0x000fe40003f06070 */
[----:B------:R-:W-:-:S04]  /*0bc0*/  LOP3.LUT R8, R8, 0x3, RZ, 0xc0, !PT ;  /* 0x0000000308087812 */ /* 0x000fc800078ec0ff */
[----:B------:R-:W-:-:S07]  /*0bd0*/  ISETP.NE.AND P1, PT, R8, RZ, PT ;  /* 0x000000ff0800720c */ /* 0x000fce0003f25270 */
[----:B------:R-:W-:Y:S06]  /*0be0*/  @!P0 BRA `(.L_x_3) ;  /* 0x0000000000508947 */ /* 0x000fec0003800000 */
[----:B------:R-:W0:Y:S01]  /*0bf0*/  LDC.64 R10, c[0x0][0x388] ;  /* 0x0000e200ff0a7b82 */ /* 0x000e220000000a00 */
[----:B------:R-:W-:-:S05]  /*0c00*/  IADD3 R6, PT, PT, R7, R4, RZ ;  /* 0x0000000407067210 */ /* 0x000fca0007ffe0ff */
[----:B--2---:R-:W-:-:S04]  /*0c10*/  IMAD R9, R6, R0, R5 ;  /* 0x0000000006097224 */ /* 0x004fc800078e0205 */
[----:B0-----:R-:W-:-:S05]  /*0c20*/  IMAD.WIDE R10, R9, 0x4, R10 ;  /* 0x00000004090a7825 */ /* 0x001fca00078e020a */
[----:B------:R-:W2:Y:S01]  /*0c30*/  LDG.E R6, desc[UR4][R10.64] ;  /* 0x000000040a067981 */ /* 0x000ea2000c1e1900 */
[----:B------:R-:W-:-:S04]  /*0c40*/  IMAD.WIDE R14, R0, 0x4, R10 ;  /* 0x00000004000e7825 */ /* 0x000fc800078e020a */
[----:B--2--5:R-:W-:-:S05]  /*0c50*/  FADD R9, R13, R6 ;  /* 0x000000060d097221 */ /* 0x024fca0000000000 */
        /* <DEDUP_REMOVED lines=9> */
[----:B------:R-:W2:Y:S01]  /*0cf0*/  LDG.E R18, desc[UR4][R18.64] ;  /* 0x0000000412127981 */ /* 0x000ea2000c1e1900 */
[----:B------:R-:W-:Y:S01]  /*0d00*/  IADD3 R4, PT, PT, R4, 0x4, RZ ;  /* 0x0000000404047810 */ /* 0x000fe20007ffe0ff */
[----:B--2---:R-:W-:-:S05]  /*0d10*/  FADD R13, R23, R18 ;  /* 0x00000012170d7221 */ /* 0x004fca0000000000 */
[----:B------:R0:W-:Y:S02]  /*0d20*/  STG.E desc[UR4][R2.64], R13 ;  /* 0x0000000d02007986 */ /* 0x0001e4000c101904 */
.L_x_3:
[----:B------:R-:W-:Y:S05]  /*0d30*/  @!P1 EXIT ;  /* 0x000000000000994d */ /* 0x000fea0003800000 */
[----:B------:R-:W1:Y:S01]  /*0d40*/  LDC.64 R10, c[0x0][0x388] ;  /* 0x0000e200ff0a7b82 */ /* 0x000e620000000a00 */
[----:B------:R-:W-:Y:S02]  /*0d50*/  IADD3 R4, PT, PT, R7, R4, RZ ;  /* 0x0000000407047210 */ /* 0x000fe40007ffe0ff */
[----:B------:R-:W-:-:S03]  /*0d60*/  IADD3 R8, PT, PT, -R8, RZ, RZ ;  /* 0x000000ff08087210 */ /* 0x000fc60007ffe1ff */
[----:B------:R-:W-:-:S07]  /*0d70*/  IMAD R7, R4, R0, R5 ;  /* 0x0000000004077224 */ /* 0x000fce00078e0205 */
.L_x_4:
[----:B-1----:R-:W-:-:S06]  /*0d80*/  IMAD.WIDE R4, R7, 0x4, R10 ;  /* 0x0000000407047825 */ /* 0x002fcc00078e020a */
[----:B------:R-:W0:Y:S01]  /*0d90*/  LDG.E R4, desc[UR4][R4.64] ;  /* 0x0000000404047981 */ /* 0x000e22000c1e1900 */
[----:B------:R-:W-:Y:S02]  /*0da0*/  IADD3 R8, PT, PT, R8, 0x1, RZ ;  /* 0x0000000108087810 */ /* 0x000fe40007ffe0ff */
[----:B------:R-:W-:Y:S02]  /*0db0*/  IADD3 R7, PT, PT, R7, R0, RZ ;  /* 0x0000000007077210 */ /* 0x000fe40007ffe0ff */
[----:B------:R-:W-:Y:S01]  /*0dc0*/  ISETP.NE.AND P0, PT, R8, RZ, PT ;  /* 0x000000ff0800720c */ /* 0x000fe20003f05270 */
[----:B0-2345:R-:W-:-:S05]  /*0dd0*/  FADD R13, R4, R13 ;  /* 0x0000000d040d7221 */ /* 0x03dfca0000000000 */
[----:B------:R4:W-:Y:S07]  /*0de0*/  STG.E desc[UR4][R2.64], R13 ;  /* 0x0000000d02007986 */ /* 0x0009ee000c101904 */
[----:B------:R-:W-:Y:S05]  /*0df0*/  @P0 BRA `(.L_x_4) ;  /* 0xfffffffc00e00947 */ /* 0x000fea000383ffff */
[----:B------:R-:W-:Y:S05]  /*0e00*/  EXIT ;  /* 0x000000000000794d */ /* 0x000fea0003800000 */
.L_x_5:
[----:B------:R-:W-:-:S00]  /*0e10*/  BRA `(.L_x_5) ;  /* 0xfffffffc00fc7947 */ /* 0x000fc0000383ffff */
[----:B------:R-:W-:-:S00]  /*0e20*/  NOP ;  /* 0x0000000000007918 */ /* 0x000fc00000000000 */
        /* <DEDUP_REMOVED lines=13> */
.L_x_54:


//--------------------- .text._Z28photon_transduction_paralleliiiPfPiS_ --------------------------
	.section	.text._Z28photon_transduction_paralleliiiPfPiS_,"ax",@progbits
	.align	128
        .global         _Z28photon_transduction_paralleliiiPfPiS_
        .type           _Z28photon_transduction_paralleliiiPfPiS_,@function
        .size           _Z28photon_transduction_paralleliiiPfPiS_,(.L_x_53 - _Z28photon_transduction_paralleliiiPfPiS_)
        .other          _Z28photon_transduction_paralleliiiPfPiS_,@"STO_CUDA_ENTRY STV_DEFAULT"
_Z28photon_transduction_paralleliiiPfPiS_:
.text._Z28photon_transduction_paralleliiiPfPiS_:
[----:B------:R-:W0:Y:S08]  /*0000*/  LDC R1, c[0x0][0x37c] ;  /* 0x0000df00ff017b82 */ /* 0x000e300000000800 */
[----:B------:R-:W1:Y:S01]  /*0010*/  LDC R11, c[0x0][0x380] ;  /* 0x0000e000ff0b7b82 */ /* 0x000e620000000800 */
[----:B------:R-:W2:Y:S01]  /*0020*/  S2R R4, SR_TID.X ;  /* 0x0000000000047919 */ /* 0x000ea20000002100 */
[----:B0-----:R-:W-:-:S05]  /*0030*/  VIADD R1, R1, 0xffffffe0 ;  /* 0xffffffe001017836 */ /* 0x001fca0000000000 */
[----:B------:R0:W-:Y:S01]  /*0040*/  STL.128 [R1], RZ ;  /* 0x000000ff01007387 */ /* 0x0001e20000100c00 */
[----:B------:R-:W2:Y:S03]  /*0050*/  S2UR UR4, SR_CTAID.X ;  /* 0x00000000000479c3 */ /* 0x000ea60000002500 */
[----:B------:R0:W-:Y:S05]  /*0060*/  STL.128 [R1+0x10], RZ ;  /* 0x000010ff01007387 */ /* 0x0001ea0000100c00 */
[----:B------:R-:W2:Y:S01]  /*0070*/  LDC R7, c[0x0][0x360] ;  /* 0x0000d800ff077b82 */ /* 0x000ea20000000800 */
[----:B-1----:R-:W-:-:S04]  /*0080*/  SHF.R.S32.HI R0, RZ, 0x1f, R11 ;  /* 0x0000001fff007819 */ /* 0x002fc8000001140b */
[----:B------:R-:W-:-:S04]  /*0090*/  LEA.HI R0, R0, R11, RZ, 0x3 ;  /* 0x0000000b00007211 */ /* 0x000fc800078f18ff */
[----:B------:R-:W-:-:S04]  /*00a0*/  SHF.R.S32.HI R12, RZ, 0x3, R0 ;  /* 0x00000003ff0c7819 */ /* 0x000fc80000011400 */
[----:B------:R-:W-:Y:S01]  /*00b0*/  IABS R13, R12 ;  /* 0x0000000c000d7213 */ /* 0x000fe20000000000 */
[----:B------:R-:W-:-:S03]  /*00c0*/  IMAD.SHL.U32 R5, R12, 0x20, RZ ;  /* 0x000000200c057824 */ /* 0x000fc600078e00ff */
[----:B------:R-:W1:Y:S01]  /*00d0*/  I2F.RP R6, R13 ;  /* 0x0000000d00067306 */ /* 0x000e620000209400 */
[----:B------:R-:W-:Y:S01]  /*00e0*/  IMAD.MOV R9, RZ, RZ, -R5 ;  /* 0x000000ffff097224 */ /* 0x000fe200078e0a05 */
[----:B------:R-:W-:-:S06]  /*00f0*/  ISETP.NE.U32.AND P1, PT, R5, RZ, PT ;  /* 0x000000ff0500720c */ /* 0x000fcc0003f25070 */
[----:B------:R-:W3:Y:S08]  /*0100*/  I2F.U32.RP R0, R5 ;  /* 0x0000000500007306 */ /* 0x000ef00000209000 */
[----:B-1----:R-:W-:Y:S08]  /*0110*/  MUFU.RCP R6, R6 ;  /* 0x0000000600067308 */ /* 0x002ff00000001000 */
[----:B---3--:R-:W1:Y:S02]  /*0120*/  MUFU.RCP R0, R0 ;  /* 0x0000000000007308 */ /* 0x008e640000001000 */
[----:B-1----:R-:W-:-:S02]  /*0130*/  VIADD R2, R0, 0xffffffe ;  /* 0x0ffffffe00027836 */ /* 0x002fc40000000000 */
[----:B--2---:R-:W-:Y:S01]  /*0140*/  IMAD R0, R7, UR4, R4 ;  /* 0x0000000407007c24 */ /* 0x004fe2000f8e0204 */
[----:B------:R-:W1:Y:S03]  /*0150*/  LDCU UR4, c[0x0][0x388] ;  /* 0x00007100ff0477ac */ /* 0x000e660008000800 */
[----:B------:R2:W3:Y:S02]  /*0160*/  F2I.FTZ.U32.TRUNC.NTZ R3, R2 ;  /* 0x0000000200037305 */ /* 0x0004e4000021f000 */
[----:B--2---:R-:W-:Y:S02]  /*0170*/  HFMA2 R2, -RZ, RZ, 0, 0 ;  /* 0x00000000ff027431 */ /* 0x004fe400000001ff */
[----:B---3--:R-:W-:-:S04]  /*0180*/  IMAD R9, R9, R3, RZ ;  /* 0x0000000309097224 */ /* 0x008fc800078e02ff */
[----:B------:R-:W-:-:S04]  /*0190*/  IMAD.HI.U32 R3, R3, R9, R2 ;  /* 0x0000000903037227 */ /* 0x000fc800078e0002 */
[----:B------:R-:W-:Y:S01]  /*01a0*/  VIADD R2, R6, 0xffffffe ;  /* 0x0ffffffe06027836 */ /* 0x000fe20000000000 */
[----:B------:R-:W-:Y:S01]  /*01b0*/  IABS R6, R12 ;  /* 0x0000000c00067213 */ /* 0x000fe20000000000 */
[----:B------:R-:W-:-:S04]  /*01c0*/  IMAD.HI.U32 R3, R3, R0, RZ ;  /* 0x0000000003037227 */ /* 0x000fc800078e00ff */
[----:B------:R-:W-:Y:S02]  /*01d0*/  IMAD.MOV R3, RZ, RZ, -R3 ;  /* 0x000000ffff037224 */ /* 0x000fe400078e0a03 */
[----:B------:R-:W-:Y:S02]  /*01e0*/  IMAD.MOV R6, RZ, RZ, -R6 ;  /* 0x000000ffff067224 */ /* 0x000fe400078e0a06 */
[----:B------:R-:W-:Y:S02]  /*01f0*/  IMAD R4, R5, R3, R0 ;  /* 0x0000000305047224 */ /* 0x000fe400078e0200 */
[----:B------:R2:W3:Y:S03]  /*0200*/  F2I.FTZ.U32.TRUNC.NTZ R3, R2 ;  /* 0x0000000200037305 */ /* 0x0004e6000021f000 */
[----:B------:R-:W-:Y:S01]  /*0210*/  ISETP.GE.U32.AND P0, PT, R4, R5, PT ;  /* 0x000000050400720c */ /* 0x000fe20003f06070 */
[----:B--2---:R-:W-:-:S02]  /*0220*/  IMAD.MOV.U32 R2, RZ, RZ, RZ ;  /* 0x000000ffff027224 */ /* 0x004fc400078e00ff */
[----:B---3--:R-:W-:-:S10]  /*0230*/  IMAD.MOV R0, RZ, RZ, -R3 ;  /* 0x000000ffff007224 */ /* 0x008fd400078e0a03 */
[----:B------:R-:W-:-:S05]  /*0240*/  @P0 IMAD.IADD R4, R4, 0x1, -R5 ;  /* 0x0000000104040824 */ /* 0x000fca00078e0a05 */
[----:B------:R-:W-:-:S13]  /*0250*/  ISETP.GE.U32.AND P0, PT, R4, R5, PT ;  /* 0x000000050400720c */ /* 0x000fda0003f06070 */
[----:B------:R-:W-:Y:S02]  /*0260*/  @P0 IADD3 R4, PT, PT, -R5, R4, RZ ;  /* 0x0000000405040210 */ /* 0x000fe40007ffe1ff */
[----:B------:R-:W-:Y:S01]  /*0270*/  @!P1 LOP3.LUT R4, RZ, R5, RZ, 0x33, !PT ;  /* 0x00000005ff049212 */ /* 0x000fe200078e33ff */
[----:B------:R-:W-:-:S03]  /*0280*/  IMAD R5, R0, R13, RZ ;  /* 0x0000000d00057224 */ /* 0x000fc600078e02ff */
[----:B------:R-:W-:Y:S01]  /*0290*/  IABS R0, R4 ;  /* 0x0000000400007213 */ /* 0x000fe20000000000 */
[----:B------:R-:W-:Y:S02]  /*02a0*/  IMAD.HI.U32 R2, R3, R5, R2 ;  /* 0x0000000503027227 */ /* 0x000fe400078e0002 */
[----:B------:R-:W2:Y:S02]  /*02b0*/  LDC R5, c[0x0][0x384] ;  /* 0x0000e100ff057b82 */ /* 0x000ea40000000800 */
[----:B------:R-:W-:Y:S02]  /*02c0*/  IMAD.MOV.U32 R3, RZ, RZ, R0 ;  /* 0x000000ffff037224 */ /* 0x000fe400078e0000 */
[----:B------:R-:W-:Y:S02]  /*02d0*/  IMAD.MOV.U32 R0, RZ, RZ, R6 ;  /* 0x000000ffff007224 */ /* 0x000fe400078e0006 */
[----:B------:R-:W-:-:S04]  /*02e0*/  IMAD.HI.U32 R2, R2, R3, RZ ;  /* 0x0000000302027227 */ /* 0x000fc800078e00ff */
[----:B------:R-:W-:-:S05]  /*02f0*/  IMAD R0, R2, R0, R3 ;  /* 0x0000000002007224 */ /* 0x000fca00078e0203 */
[----:B------:R-:W-:-:S13]  /*0300*/  ISETP.GT.U32.AND P1, PT, R13, R0, PT ;  /* 0x000000000d00720c */ /* 0x000fda0003f24070 */
[-C--:B------:R-:W-:Y:S01]  /*0310*/  @!P1 IADD3 R0, PT, PT, R0, -R13.reuse, RZ ;  /* 0x8000000d00009210 */ /* 0x080fe20007ffe0ff */
[----:B------:R-:W-:Y:S01]  /*0320*/  @!P1 VIADD R2, R2, 0x1 ;  /* 0x0000000102029836 */ /* 0x000fe20000000000 */
[----:B------:R-:W-:Y:S02]  /*0330*/  ISETP.NE.AND P1, PT, R12, RZ, PT ;  /* 0x000000ff0c00720c */ /* 0x000fe40003f25270 */
[----:B------:R-:W-:Y:S02]  /*0340*/  ISETP.GE.U32.AND P0, PT, R0, R13, PT ;  /* 0x0000000d0000720c */ /* 0x000fe40003f06070 */
[----:B------:R-:W-:-:S04]  /*0350*/  LOP3.LUT R0, R4, R12, RZ, 0x3c, !PT ;  /* 0x0000000c04007212 */ /* 0x000fc800078e3cff */
[----:B------:R-:W-:Y:S01]  /*0360*/  ISETP.GE.AND P2, PT, R0, RZ, PT ;  /* 0x000000ff0000720c */ /* 0x000fe20003f46270 */
[----:B-1----:R-:W-:-:S06]  /*0370*/  VIADD R0, R4, UR4 ;  /* 0x0000000404007c36 */ /* 0x002fcc0008000000 */
[----:B------:R-:W-:Y:S01]  /*0380*/  @P0 VIADD R2, R2, 0x1 ;  /* 0x0000000102020836 */ /* 0x000fe20000000000 */
[----:B--2---:R-:W-:-:S05]  /*0390*/  ISETP.GE.AND P0, PT, R5, 0x1, PT ;  /* 0x000000010500780c */ /* 0x004fca0003f06270 */
[----:B------:R-:W-:Y:S01]  /*03a0*/  @!P2 IMAD.MOV R2, RZ, RZ, -R2 ;  /* 0x000000ffff02a224 */ /* 0x000fe200078e0a02 */
[----:B------:R-:W-:-:S04]  /*03b0*/  @!P1 LOP3.LUT R2, RZ, R12, RZ, 0x33, !PT ;  /* 0x0000000cff029212 */ /* 0x000fc800078e33ff */
[----:B------:R-:W-:-:S03]  /*03c0*/  IADD3 R13, PT, PT, -R2, RZ, RZ ;  /* 0x000000ff020d7210 */ /* 0x000fc60007ffe1ff */
[----:B0-----:R-:W-:Y:S05]  /*03d0*/  @!P0 EXIT ;  /* 0x000000000000894d */ /* 0x001fea0003800000 */
[----:B------:R-:W-:Y:S01]  /*03e0*/  ISETP.GT.AND P0, PT, R0, -0x1, PT ;  /* 0xffffffff0000780c */ /* 0x000fe20003f04270 */
[----:B------:R-:W-:Y:S01]  /*03f0*/  IMAD R13, R12, R13, R4 ;  /* 0x0000000d0c0d7224 */ /* 0x000fe200078e0204 */
[----:B------:R-:W-:Y:S01]  /*0400*/  LOP3.LUT R0, R0, 0xaad26b49, RZ, 0x3c, !PT ;  /* 0xaad26b4900007812 */ /* 0x000fe200078e3cff */
[----:B------:R-:W-:Y:S01]  /*0410*/  IMAD.MOV.U32 R3, RZ, RZ, -0x266e14b1 ;  /* 0xd991eb4fff037424 */ /* 0x000fe200078e00ff */
[----:B------:R-:W0:Y:S01]  /*0420*/  LDCU.64 UR4, c[0x0][0x358] ;  /* 0x00006b00ff0477ac */ /* 0x000e220008000a00 */
[----:B------:R-:W-:Y:S02]  /*0430*/  IMAD R12, R12, R2, R13 ;  /* 0x000000020c0c7224 */ /* 0x000fe400078e020d */
[----:B------:R-:W-:Y:S01]  /*0440*/  IMAD R0, R0, 0x4182bed5, RZ ;  /* 0x4182bed500007824 */ /* 0x000fe200078e02ff */
[----:B------:R-:W-:Y:S01]  /*0450*/  SEL R3, R3, 0x8bf16996, P0 ;  /* 0x8bf1699603037807 */ /* 0x000fe20000000000 */
[----:B------:R-:W-:Y:S02]  /*0460*/  IMAD R2, R2, R5, RZ ;  /* 0x0000000502027224 */ /* 0x000fe400078e02ff */
[----:B------:R-:W-:Y:S01]  /*0470*/  IMAD.MOV.U32 R10, RZ, RZ, RZ ;  /* 0x000000ffff0a7224 */ /* 0x000fe200078e00ff */
[C---:B------:R-:W-:Y:S01]  /*0480*/  IADD3 R9, PT, PT, R3.reuse, 0x64f0c9, R0 ;  /* 0x0064f0c903097810 */ /* 0x040fe20007ffe000 */
[----:B------:R-:W-:Y:S01]  /*0490*/  IMAD R11, R2, R11, RZ ;  /* 0x0000000b020b7224 */ /* 0x000fe200078e02ff */
[C---:B------:R-:W-:Y:S01]  /*04a0*/  LOP3.LUT R7, R0.reuse, 0x159a55e5, RZ, 0x3c, !PT ;  /* 0x159a55e500077812 */ /* 0x040fe200078e3cff */
[C---:B------:R-:W-:Y:S01]  /*04b0*/  VIADD R8, R0.reuse, 0x75bcd15 ;  /* 0x075bcd1500087836 */ /* 0x040fe20000000000 */
[C---:B------:R-:W-:Y:S01]  /*04c0*/  IADD3 R5, PT, PT, R3.reuse, 0x1f123bb5, RZ ;  /* 0x1f123bb503057810 */ /* 0x040fe20007ffe0ff */
[----:B------:R-:W-:Y:S01]  /*04d0*/  VIADD R6, R0, 0x583f19 ;  /* 0x00583f1900067836 */ /* 0x000fe20000000000 */
[----:B------:R-:W-:-:S07]  /*04e0*/  LOP3.LUT R4, R3, 0x5491333, RZ, 0x3c, !PT ;  /* 0x0549133303047812 */ /* 0x000fce00078e3cff */
.L_x_45:
[----:B------:R-:W1:Y:S01]  /*04f0*/  LDCU UR6, c[0x0][0x384] ;  /* 0x00007080ff0677ac */ /* 0x000e620008000800 */
[----:B------:R-:W-:Y:S01]  /*0500*/  IMAD R0, R13, 0x8, R10 ;  /* 0x000000080d007824 */ /* 0x000fe200078e020a */
[----:B------:R-:W-:Y:S01]  /*0510*/  BSSY.RECONVERGENT B1, `(.L_x_6) ;  /* 0x00003fc000017945 */ /* 0x000fe20003800200 */
[----:B------:R-:W-:Y:S02]  /*0520*/  IMAD R2, R10, 0x4, R1 ;  /* 0x000000040a027824 */ /* 0x000fe400078e0201 */
[----:B------:R-:W-:Y:S02]  /*0530*/  IMAD.MOV.U32 R3, RZ, RZ, RZ ;  /* 0x000000ffff037224 */ /* 0x000fe400078e00ff */
[----:B01234-:R-:W-:-:S07]  /*0540*/  IMAD R0, R0, UR6, R11 ;  /* 0x0000000600007c24 */ /* 0x01ffce000f8e020b */
.L_x_44:
[----:B----4-:R-:W1:Y:S01]  /*0550*/  LDC.64 R16, c[0x0][0x398] ;  /* 0x0000e600ff107b82 */ /* 0x010e620000000a00 */
[----:B--23--:R-:W-:-:S04]  /*0560*/  IMAD.IADD R19, R0, 0x1, R3 ;  /* 0x0000000100137824 */ /* 0x00cfc800078e0203 */
[----:B-1----:R-:W-:-:S06]  /*0570*/  IMAD.WIDE R16, R19, 0x4, R16 ;  /* 0x0000000413107825 */ /* 0x002fcc00078e0210 */
[----:B0-----:R-:W2:Y:S01]  /*0580*/  LDG.E R16, desc[UR4][R16.64] ;  /* 0x0000000410107981 */ /* 0x001ea2000c1e1900 */
[----:B------:R-:W-:Y:S01]  /*0590*/  BSSY.RECONVERGENT B0, `(.L_x_7) ;  /* 0x00003ef000007945 */ /* 0x000fe20003800200 */
[----:B--2---:R-:W-:-:S13]  /*05a0*/  ISETP.NE.AND P0, PT, R16, RZ, PT ;  /* 0x000000ff1000720c */ /* 0x004fda0003f05270 */
[----:B------:R-:W-:Y:S05]  /*05b0*/  @!P0 BRA `(.L_x_8) ;  /* 0x0000003c00b08947 */ /* 0x000fea0003800000 */
[----:B------:R-:W2:Y:S02]  /*05c0*/  LDL R16, [R2] ;  /* 0x0000000002107983 */ /* 0x000ea40000100800 */
[----:B--2---:R-:W-:Y:S02]  /*05d0*/  ISETP.GT.AND P0, PT, R3, R16, PT ;  /* 0x000000100300720c */ /* 0x004fe40003f04270 */
[----:B------:R-:W-:-:S13]  /*05e0*/  ISETP.NE.AND P1, PT, R16, RZ, PT ;  /* 0x000000ff1000720c */ /* 0x000fda0003f25270 */
[----:B------:R-:W-:Y:S05]  /*05f0*/  @!P0 BRA P1, `(.L_x_8) ;  /* 0x0000003c00a08947 */ /* 0x000fea0000800000 */
[----:B------:R-:W-:Y:S01]  /*0600*/  BSSY.RECONVERGENT B2, `(.L_x_9) ;  /* 0x00001c9000027945 */ /* 0x000fe20003800200 */
[----:B------:R-:W-:Y:S01]  /*0610*/  MOV R38, RZ ;  /* 0x000000ff00267202 */ /* 0x000fe20000000f00 */
[----:B------:R-:W-:Y:S01]  /*0620*/  IMAD.MOV.U32 R34, RZ, RZ, R6 ;  /* 0x000000ffff227224 */ /* 0x000fe200078e0006 */
[----:B------:R-:W-:Y:S01]  /*0630*/  MOV R30, R8 ;  /* 0x00000008001e7202 */ /* 0x000fe20000000f00 */
[----:B------:R-:W-:Y:S01]  /*0640*/  IMAD.MOV.U32 R39, RZ, RZ, R4 ;  /* 0x000000ffff277224 */ /* 0x000fe200078e0004 */
[----:B------:R-:W-:Y:S01]  /*0650*/  CS2R R22, SRZ ;  /* 0x0000000000167805 */ /* 0x000fe2000001ff00 */
[----:B------:R-:W-:Y:S02]  /*0660*/  IMAD.MOV.U32 R33, RZ, RZ, R5 ;  /* 0x000000ffff217224 */ /* 0x000fe400078e0005 */
[----:B------:R-:W-:Y:S02]  /*0670*/  IMAD.MOV.U32 R35, RZ, RZ, R7 ;  /* 0x000000ffff237224 */ /* 0x000fe400078e0007 */
[----:B------:R-:W-:-:S07]  /*0680*/  IMAD.MOV.U32 R32, RZ, RZ, R9 ;  /* 0x000000ffff207224 */ /* 0x000fce00078e0009 */
.L_x_23:
[----:B------:R-:W-:Y:S01]  /*0690*/  BSSY.RECONVERGENT B3, `(.L_x_10) ;  /* 0x00000f3000037945 */ /* 0x000fe20003800200 */
[----:B------:R-:W-:Y:S01]  /*06a0*/  IMAD.MOV.U32 R20, RZ, RZ, R30 ;  /* 0x000000ffff147224 */ /* 0x000fe200078e001e */
[----:B------:R-:W-:Y:S01]  /*06b0*/  MOV R30, R33 ;  /* 0x00000021001e7202 */ /* 0x000fe20000000f00 */
[----:B------:R-:W-:Y:S02]  /*06c0*/  IMAD.MOV.U32 R31, RZ, RZ, R35 ;  /* 0x000000ffff1f7224 */ /* 0x000fe400078e0023 */
[----:B------:R-:W-:-:S07]  /*06d0*/  IMAD.MOV.U32 R35, RZ, RZ, R39 ;  /* 0x000000ffff237224 */ /* 0x000fce00078e0027 */
.L_x_17:
[----:B------:R-:W-:Y:S01]  /*06e0*/  ISETP.NE.AND P0, PT, R38, 0x1, PT ;  /* 0x000000012600780c */ /* 0x000fe20003f05270 */
[----:B------:R-:W-:Y:S01]  /*06f0*/  BSSY.RECONVERGENT B4, `(.L_x_11) ;  /* 0x00000e7000047945 */ /* 0x000fe20003800200 */
[----:B------:R-:W-:Y:S02]  /*0700*/  IMAD.MOV.U32 R33, RZ, RZ, R34 ;  /* 0x000000ffff217224 */ /* 0x000fe400078e0022 */
[----:B------:R-:W-:Y:S02]  /*0710*/  IMAD.MOV.U32 R16, RZ, RZ, R22 ;  /* 0x000000ffff107224 */ /* 0x000fe400078e0016 */
[----:B------:R-:W-:Y:S02]  /*0720*/  IMAD.MOV.U32 R17, RZ, RZ, R23 ;  /* 0x000000ffff117224 */ /* 0x000fe400078e0017 */
[----:B------:R-:W-:-:S05]  /*0730*/  IMAD.MOV.U32 R38, RZ, RZ, RZ ;  /* 0x000000ffff267224 */ /* 0x000fca00078e00ff */
[----:B------:R-:W-:Y:S05]  /*0740*/  @!P0 BRA `(.L_x_12) ;  /* 0x0000000c00848947 */ /* 0x000fea0003800000 */
[----:B------:R-:W-:Y:S01]  /*0750*/  SHF.R.U32.HI R17, RZ, 0x2, R20 ;  /* 0x00000002ff117819 */ /* 0x000fe20000011614 */
[----:B------:R-:W-:Y:S01]  /*0760*/  IMAD.MOV.U32 R38, RZ, RZ, 0x0 ;  /* 0x00000000ff267424 */ /* 0x000fe200078e00ff */
[----:B------:R-:W-:Y:S01]  /*0770*/  SHF.L.U32 R19, R34, 0x4, RZ ;  /* 0x0000000422137819 */ /* 0x000fe200000006ff */
[----:B------:R-:W-:Y:S01]  /*0780*/  IMAD.MOV.U32 R39, RZ, RZ, 0x3ca00000 ;  /* 0x3ca00000ff277424 */ /* 0x000fe200078e00ff */
[----:B------:R-:W-:Y:S01]  /*0790*/  LOP3.LUT R17, R17, R20, RZ, 0x3c, !PT ;  /* 0x0000001411117212 */ /* 0x000fe200078e3cff */
[----:B------:R-:W-:Y:S01]  /*07a0*/  BSSY.RECONVERGENT B5, `(.L_x_13) ;  /* 0x000007b000057945 */ /* 0x000fe20003800200 */
[----:B------:R-:W-:-:S03]  /*07b0*/  SHF.R.U32.HI R18, RZ, 0x2, R31 ;  /* 0x00000002ff127819 */ /* 0x000fc6000001161f */
[----:B------:R-:W-:Y:S01]  /*07c0*/  IMAD.SHL.U32 R16, R17, 0x2, RZ ;  /* 0x0000000211107824 */ /* 0x000fe200078e00ff */
[----:B------:R-:W-:-:S04]  /*07d0*/  LOP3.LUT R18, R18, R31, RZ, 0x3c, !PT ;  /* 0x0000001f12127212 */ /* 0x000fc800078e3cff */
[----:B------:R-:W-:-:S04]  /*07e0*/  LOP3.LUT R16, R34, R19, R16, 0x96, !PT ;  /* 0x0000001322107212 */ /* 0x000fc800078e9610 */
[----:B------:R-:W-:Y:S01]  /*07f0*/  LOP3.LUT R31, R16, R17, RZ, 0x3c, !PT ;  /* 0x00000011101f7212 */ /* 0x000fe200078e3cff */
[----:B------:R-:W-:-:S03]  /*0800*/  IMAD.SHL.U32 R16, R18, 0x2, RZ ;  /* 0x0000000212107824 */ /* 0x000fc600078e00ff */
[----:B------:R-:W-:Y:S01]  /*0810*/  IADD3 R19, PT, PT, R32, 0x587c5, R31 ;  /* 0x000587c520137810 */ /* 0x000fe20007ffe01f */
[----:B------:R-:W-:-:S05]  /*0820*/  IMAD.SHL.U32 R17, R31, 0x10, RZ ;  /* 0x000000101f117824 */ /* 0x000fca00078e00ff */
[----:B------:R-:W-:Y:S02]  /*0830*/  LOP3.LUT R16, R18, R16, R17, 0x96, !PT ;  /* 0x0000001012107212 */ /* 0x000fe400078e9611 */
[----:B------:R-:W-:Y:S02]  /*0840*/  SHF.R.U32.HI R17, RZ, 0x2, R30 ;  /* 0x00000002ff117819 */ /* 0x000fe4000001161e */
[----:B------:R-:W-:Y:S02]  /*0850*/  LOP3.LUT R21, R16, R31, RZ, 0x3c, !PT ;  /* 0x0000001f10157212 */ /* 0x000fe400078e3cff */
[----:B------:R-:W-:Y:S02]  /*0860*/  LOP3.LUT R18, R17, R30, RZ, 0x3c, !PT ;  /* 0x0000001e11127212 */ /* 0x000fe400078e3cff */
[----:B------:R-:W-:Y:S02]  /*0870*/  IADD3 R16, PT, PT, R32, 0xb0f8a, R21 ;  /* 0x000b0f8a20107810 */ /* 0x000fe40007ffe015 */
[----:B------:R-:W-:Y:S01]  /*0880*/  SHF.L.U32 R23, R21, 0x4, RZ ;  /* 0x0000000415177819 */ /* 0x000fe200000006ff */
[----:B------:R-:W-:-:S02]  /*0890*/  IMAD.SHL.U32 R20, R18, 0x2, RZ ;  /* 0x0000000212147824 */ /* 0x000fc400078e00ff */
[----:B------:R-:W-:-:S03]  /*08a0*/  IMAD.WIDE.U32 R16, R16, 0x200000, RZ ;  /* 0x0020000010107825 */ /* 0x000fc600078e00ff */
[----:B------:R-:W-:Y:S02]  /*08b0*/  LOP3.LUT R20, R18, R20, R23, 0x96, !PT ;  /* 0x0000001412147212 */ /* 0x000fe400078e9617 */
[----:B------:R-:W-:Y:S02]  /*08c0*/  LOP3.LUT R16, R16, R19, RZ, 0x3c, !PT ;  /* 0x0000001310107212 */ /* 0x000fe400078e3cff */
[----:B------:R-:W-:Y:S02]  /*08d0*/  SHF.R.U32.HI R18, RZ, 0x2, R35 ;  /* 0x00000002ff127819 */ /* 0x000fe40000011623 */
[----:B------:R-:W0:Y:S01]  /*08e0*/  I2F.F64.U64 R22, R16 ;  /* 0x0000001000167312 */ /* 0x000e220000301800 */
[----:B------:R-:W-:Y:S02]  /*08f0*/  LOP3.LUT R20, R20, R21, RZ, 0x3c, !PT ;  /* 0x0000001514147212 */ /* 0x000fe400078e3cff */
[----:B------:R-:W-:-:S03]  /*0900*/  LOP3.LUT R18, R18, R35, RZ, 0x3c, !PT ;  /* 0x0000002312127212 */ /* 0x000fc600078e3cff */
[----:B------:R-:W-:Y:S02]  /*0910*/  IMAD.SHL.U32 R19, R20, 0x10, RZ ;  /* 0x0000001014137824 */ /* 0x000fe400078e00ff */
[----:B------:R-:W-:-:S05]  /*0920*/  IMAD.SHL.U32 R24, R18, 0x2, RZ ;  /* 0x0000000212187824 */ /* 0x000fca00078e00ff */
[----:B------:R-:W-:Y:S02]  /*0930*/  LOP3.LUT R33, R18, R24, R19, 0x96, !PT ;  /* 0x0000001812217212 */ /* 0x000fe400078e9613 */
[C---:B------:R-:W-:Y:S01]  /*0940*/  IADD3 R19, PT, PT, R32.reuse, 0x10974f, R20 ;  /* 0x0010974f20137810 */ /* 0x040fe20007ffe014 */
[----:B0-----:R-:W-:Y:S01]  /*0950*/  DFMA R22, R22, R38, 5.5511151231257827021e-17 ;  /* 0x3c9000001616742b */ /* 0x001fe20000000026 */
[----:B------:R-:W-:Y:S02]  /*0960*/  IADD3 R32, PT, PT, R32, 0x161f14, RZ ;  /* 0x00161f1420207810 */ /* 0x000fe40007ffe0ff */
[----:B------:R-:W-:-:S05]  /*0970*/  LOP3.LUT R33, R33, R20, RZ, 0x3c, !PT ;  /* 0x0000001421217212 */ /* 0x000fca00078e3cff */
[----:B------:R-:W-:Y:S02]  /*0980*/  IMAD.IADD R24, R33, 0x1, R32 ;  /* 0x0000000121187824 */ /* 0x000fe400078e0220 */
[----:B------:R-:W-:Y:S01]  /*0990*/  ISETP.GT.AND P1, PT, R23, 0xfffff, PT ;  /* 0x000fffff1700780c */ /* 0x000fe20003f24270 */
[----:B------:R-:W-:Y:S01]  /*09a0*/  IMAD.MOV.U32 R16, RZ, RZ, R22 ;  /* 0x000000ffff107224 */ /* 0x000fe200078e0016 */
[----:B------:R-:W-:Y:S01]  /*09b0*/  MOV R42, R22 ;  /* 0x00000016002a7202 */ /* 0x000fe20000000f00 */
[----:B------:R-:W-:-:S04]  /*09c0*/  IMAD.WIDE.U32 R24, R24, 0x200000, RZ ;  /* 0x0020000018187825 */ /* 0x000fc800078e00ff */
[----:B------:R-:W-:Y:S01]  /*09d0*/  IMAD.MOV.U32 R17, RZ, RZ, R23 ;  /* 0x000000ffff117224 */ /* 0x000fe200078e0017 */
[----:B------:R-:W-:Y:S01]  /*09e0*/  LOP3.LUT R24, R24, R19, RZ, 0x3c, !PT ;  /* 0x0000001318187212 */ /* 0x000fe200078e3cff */
[----:B------:R-:W-:-:S03]  /*09f0*/  IMAD.MOV.U32 R22, RZ, RZ, -0x3ff ;  /* 0xfffffc01ff167424 */ /* 0x000fc600078e00ff */
[----:B------:R-:W0:Y:S01]  /*0a00*/  I2F.F64.U64 R18, R24 ;  /* 0x0000001800127312 */ /* 0x000e220000301800 */
[----:B------:R-:W-:Y:S01]  /*0a10*/  @!P1 DMUL R16, R16, 1.80143985094819840000e+16 ;  /* 0x4350000010109828 */ /* 0x000fe20000000000 */
[----:B------:R-:W-:-:S09]  /*0a20*/  @!P1 IMAD.MOV.U32 R22, RZ, RZ, -0x435 ;  /* 0xfffffbcbff169424 */ /* 0x000fd200078e00ff */
[----:B------:R-:W-:Y:S02]  /*0a30*/  @!P1 IMAD.MOV.U32 R23, RZ, RZ, R17 ;  /* 0x000000ffff179224 */ /* 0x000fe400078e0011 */
[----:B------:R-:W-:Y:S01]  /*0a40*/  @!P1 IMAD.MOV.U32 R42, RZ, RZ, R16 ;  /* 0x000000ffff2a9224 */ /* 0x000fe200078e0010 */
[----:B0-----:R-:W-:Y:S02]  /*0a50*/  DFMA R38, R18, 2.2204460492503130808e-16, R38 ;  /* 0x3cb000001226782b */ /* 0x001fe40000000026 */
[----:B------:R-:W-:-:S04]  /*0a60*/  IADD3 R26, PT, PT, R23, -0x1, RZ ;  /* 0xffffffff171a7810 */ /* 0x000fc80007ffe0ff */
[----:B------:R-:W-:Y:S02]  /*0a70*/  ISETP.GE.U32.AND P2, PT, R26, 0x7fefffff, PT ;  /* 0x7fefffff1a00780c */ /* 0x000fe40003f46070 */
[----:B------:R-:W-:Y:S02]  /*0a80*/  DMUL R18, RZ, R38 ;  /* 0x00000026ff127228 */ /* 0x000fe40000000000 */
[----:B------:R-:W-:-:S05]  /*0a90*/  IMAD.SHL.U32 R26, R39, 0x2, RZ ;  /* 0x00000002271a7824 */ /* 0x000fca00078e00ff */
[----:B------:R-:W-:-:S04]  /*0aa0*/  ISETP.GT.U32.AND P0, PT, R26, -0x79800000, PT ;  /* 0x868000001a00780c */ /* 0x000fc80003f04070 */
[----:B------:R-:W-:Y:S01]  /*0ab0*/  @P2 IMAD.MOV.U32 R24, RZ, RZ, 0x0 ;  /* 0x00000000ff182424 */ /* 0x000fe200078e00ff */
[----:B------:R-:W-:Y:S01]  /*0ac0*/  FSEL R19, R19, R39, P0 ;  /* 0x0000002713137208 */ /* 0x000fe20000000000 */
[----:B------:R-:W-:Y:S01]  /*0ad0*/  @P2 IMAD.MOV.U32 R25, RZ, RZ, 0x7ff00000 ;  /* 0x7ff00000ff192424 */ /* 0x000fe200078e00ff */
[----:B------:R-:W-:Y:S02]  /*0ae0*/  FSEL R38, R18, R38, P0 ;  /* 0x0000002612267208 */ /* 0x000fe40000000000 */
[----:B------:R-:W-:Y:S01]  /*0af0*/  @P2 LOP3.LUT P0, RZ, R17, 0x7fffffff, RZ, 0xc0, !PT ;  /* 0x7fffffff11ff2812 */ /* 0x000fe2000780c0ff */
[----:B------:R-:W-:Y:S02]  /*0b00*/  VIADD R39, R19, 0x100000 ;  /* 0x0010000013277836 */ /* 0x000fe40000000000 */
[----:B------:R-:W-:Y:S01]  /*0b10*/  @P2 DFMA R24, R16, R24, +INF ;  /* 0x7ff000001018242b */ /* 0x000fe20000000018 */
[----:B------:R-:W-:Y:S01]  /*0b20*/  IMAD.MOV.U32 R18, RZ, RZ, R38 ;  /* 0x000000ffff127224 */ /* 0x000fe200078e0026 */
[----:B------:R-:W0:Y:S08]  /*0b30*/  FRND.F64 R28, R38 ;  /* 0x00000026001c7313 */ /* 0x000e300000301800 */
[----:B------:R-:W-:-:S02]  /*0b40*/  @P2 FSEL R24, R24, RZ, P0 ;  /* 0x000000ff18182208 */ /* 0x000fc40000000000 */
[----:B------:R-:W-:Y:S01]  /*0b50*/  @P2 FSEL R25, R25, -QNAN , P0 ;  /* 0xfff0000019192808 */ /* 0x000fe20000000000 */
[----:B0-----:R-:W-:Y:S01]  /*0b60*/  DFMA R28, R28, -0.5, R18 ;  /* 0xbfe000001c1c782b */ /* 0x001fe20000000012 */
[----:B------:R-:W-:Y:S10]  /*0b70*/  @P2 BRA `(.L_x_14) ;  /* 0x0000000000f42947 */ /* 0x000ff40003800000 */
[----:B------:R-:W-:Y:S01]  /*0b80*/  LOP3.LUT R16, R23, 0xfffff, RZ, 0xc0, !PT ;  /* 0x000fffff17107812 */ /* 0x000fe200078ec0ff */
[----:B------:R-:W-:Y:S01]  /*0b90*/  UMOV UR6, 0x3ae80f1e ;  /* 0x3ae80f1e00067882 */ /* 0x000fe20000000000 */
[----:B------:R-:W-:Y:S02]  /*0ba0*/  UMOV UR7, 0x3eb1380b ;  /* 0x3eb1380b00077882 */ /* 0x000fe40000000000 */
[----:B------:R-:W-:Y:S01]  /*0bb0*/  LOP3.LUT R43, R16, 0x3ff00000, RZ, 0xfc, !PT ;  /* 0x3ff00000102b7812 */ /* 0x000fe200078efcff */
[----:B------:R-:W-:-:S03]  /*0bc0*/  IMAD.MOV.U32 R16, RZ, RZ, RZ ;  /* 0x000000ffff107224 */ /* 0x000fc600078e00ff */
[----:B------:R-:W-:-:S13]  /*0bd0*/  ISETP.GE.U32.AND P0, PT, R43, 0x3ff6a09f, PT ;  /* 0x3ff6a09f2b00780c */ /* 0x000fda0003f06070 */
[----:B------:R-:W-:-:S05]  /*0be0*/  @P0 IADD3 R17, PT, PT, R43, -0x100000, RZ ;  /* 0xfff000002b110810 */ /* 0x000fca0007ffe0ff */
[----:B------:R-:W-:-:S06]  /*0bf0*/  @P0 IMAD.MOV.U32 R43, RZ, RZ, R17 ;  /* 0x000000ffff2b0224 */ /* 0x000fcc00078e0011 */
[C---:B------:R-:W-:Y:S02]  /*0c00*/  DADD R24, R42.reuse, 1 ;  /* 0x3ff000002a187429 */ /* 0x040fe40000000000 */
[----:B------:R-:W-:-:S04]  /*0c10*/  DADD R42, R42, -1 ;  /* 0xbff000002a2a7429 */ /* 0x000fc80000000000 */
[----:B------:R-:W0:Y:S02]  /*0c20*/  MUFU.RCP64H R17, R25 ;  /* 0x0000001900117308 */ /* 0x000e240000001800 */
[----:B0-----:R-:W-:-:S08]  /*0c30*/  DFMA R40, -R24, R16, 1 ;  /* 0x3ff000001828742b */ /* 0x001fd00000000110 */
[----:B------:R-:W-:-:S08]  /*0c40*/  DFMA R40, R40, R40, R40 ;  /* 0x000000282828722b */ /* 0x000fd00000000028 */
[----:B------:R-:W-:Y:S01]  /*0c50*/  DFMA R40, R16, R40, R16 ;  /* 0x000000281028722b */ /* 0x000fe20000000010 */
[----:B------:R-:W-:Y:S02]  /*0c60*/  IMAD.MOV.U32 R16, RZ, RZ, -0x748574fc ;  /* 0x8b7a8b04ff107424 */ /* 0x000fe400078e00ff */
[----:B------:R-:W-:-:S05]  /*0c70*/  IMAD.MOV.U32 R17, RZ, RZ, 0x3ed0ee25 ;  /* 0x3ed0ee25ff117424 */ /* 0x000fca00078e00ff */
[----:B------:R-:W-:-:S08]  /*0c80*/  DMUL R36, R42, R40 ;  /* 0x000000282a247228 */ /* 0x000fd00000000000 */
[----:B------:R-:W-:-:S08]  /*0c90*/  DFMA R36, R42, R40, R36 ;  /* 0x000000282a24722b */ /* 0x000fd00000000024 */
[----:B------:R-:W-:-:S08]  /*0ca0*/  DMUL R26, R36, R36 ;  /* 0x00000024241a7228 */ /* 0x000fd00000000000 */
[----:B------:R-:W-:Y:S01]  /*0cb0*/  DFMA R16, R26, UR6, R16 ;  /* 0x000000061a107c2b */ /* 0x000fe20008000010 */
[----:B------:R-:W-:Y:S01]  /*0cc0*/  UMOV UR6, 0x9f02676f ;  /* 0x9f02676f00067882 */ /* 0x000fe20000000000 */
[----:B------:R-:W-:-:S06]  /*0cd0*/  UMOV UR7, 0x3ef3b266 ;  /* 0x3ef3b26600077882 */ /* 0x000fcc0000000000 */
[----:B------:R-:W-:Y:S01]  /*0ce0*/  DFMA R24, R26, R16, UR6 ;  /* 0x000000061a187e2b */ /* 0x000fe20008000010 */
[----:B------:R-:W-:Y:S01]  /*0cf0*/  UMOV UR6, 0xa9ab0956 ;  /* 0xa9ab095600067882 */ /* 0x000fe20000000000 */
[----:B------:R-:W-:Y:S01]  /*0d00*/  UMOV UR7, 0x3f1745cb ;  /* 0x3f1745cb00077882 */ /* 0x000fe20000000000 */
[----:B------:R-:W-:Y:S01]  /*0d10*/  LEA.HI R16, R23, R22, RZ, 0xc ;  /* 0x0000001617107211 */ /* 0x000fe200078f60ff */
[----:B------:R-:W-:Y:S01]  /*0d20*/  DADD R22, R42, -R36 ;  /* 0x000000002a167229 */ /* 0x000fe20000000824 */
[----:B------:R-:W-:Y:S02]  /*0d30*/  IMAD.MOV.U32 R17, RZ, RZ, 0x43300000 ;  /* 0x43300000ff117424 */ /* 0x000fe400078e00ff */
[----:B------:R-:W-:Y:S01]  /*0d40*/  @P0 IADD3 R16, PT, PT, R16, 0x1, RZ ;  /* 0x0000000110100810 */ /* 0x000fe20007ffe0ff */
[----:B------:R-:W-:Y:S01]  /*0d50*/  DFMA R24, R26, R24, UR6 ;  /* 0x000000061a187e2b */ /* 0x000fe20008000018 */
[----:B------:R-:W-:Y:S01]  /*0d60*/  UMOV UR6, 0x2d1b5154 ;  /* 0x2d1b515400067882 */ /* 0x000fe20000000000 */
[----:B------:R-:W-:Y:S01]  /*0d70*/  UMOV UR7, 0x3f3c71c7 ;  /* 0x3f3c71c700077882 */ /* 0x000fe20000000000 */
[----:B------:R-:W-:Y:S01]  /*0d80*/  LOP3.LUT R16, R16, 0x80000000, RZ, 0x3c, !PT ;  /* 0x8000000010107812 */ /* 0x000fe200078e3cff */
[----:B------:R-:W-:-:S04]  /*0d90*/  DADD R22, R22, R22 ;  /* 0x0000000016167229 */ /* 0x000fc80000000016 */
[----:B------:R-:W-:Y:S01]  /*0da0*/  DFMA R24, R26, R24, UR6 ;  /* 0x000000061a187e2b */ /* 0x000fe20008000018 */
[----:B------:R-:W-:Y:S01]  /*0db0*/  UMOV UR6, 0x923be72d ;  /* 0x923be72d00067882 */ /* 0x000fe20000000000 */
[----:B------:R-:W-:Y:S02]  /*0dc0*/  UMOV UR7, 0x3f624924 ;  /* 0x3f62492400077882 */ /* 0x000fe40000000000 */
[----:B------:R-:W-:-:S04]  /*0dd0*/  DFMA R22, R42, -R36, R22 ;  /* 0x800000242a16722b */ /* 0x000fc80000000016 */
[----:B------:R-:W-:Y:S01]  /*0de0*/  DFMA R24, R26, R24, UR6 ;  /* 0x000000061a187e2b */ /* 0x000fe20008000018 */
[----:B------:R-:W-:Y:S01]  /*0df0*/  UMOV UR6, 0x9999a3c4 ;  /* 0x9999a3c400067882 */ /* 0x000fe20000000000 */
[----:B------:R-:W-:Y:S02]  /*0e00*/  UMOV UR7, 0x3f899999 ;  /* 0x3f89999900077882 */ /* 0x000fe40000000000 */
[----:B------:R-:W-:-:S04]  /*0e10*/  DMUL R22, R40, R22 ;  /* 0x0000001628167228 */ /* 0x000fc80000000000 */
[----:B------:R-:W-:Y:S01]  /*0e20*/  DFMA R24, R26, R24, UR6 ;  /* 0x000000061a187e2b */ /* 0x000fe20008000018 */
[----:B------:R-:W-:Y:S01]  /*0e30*/  UMOV UR6, 0x80000000 ;  /* 0x8000000000067882 */ /* 0x000fe20000000000 */
[----:B------:R-:W-:Y:S02]  /*0e40*/  UMOV UR7, 0x43300000 ;  /* 0x4330000000077882 */ /* 0x000fe40000000000 */
[----:B------:R-:W-:Y:S01]  /*0e50*/  DADD R16, R16, -UR6 ;  /* 0x8000000610107e29 */ /* 0x000fe20008000000 */
[----:B------:R-:W-:Y:S01]  /*0e60*/  UMOV UR6, 0x55555554 ;  /* 0x5555555400067882 */ /* 0x000fe20000000000 */
[----:B------:R-:W-:Y:S02]  /*0e70*/  UMOV UR7, 0x3fb55555 ;  /* 0x3fb5555500077882 */ /* 0x000fe40000000000 */
[----:B------:R-:W-:Y:S01]  /*0e80*/  DFMA R42, R26, R24, UR6 ;  /* 0x000000061a2a7e2b */ /* 0x000fe20008000018 */
[----:B------:R-:W-:Y:S01]  /*0e90*/  UMOV UR6, 0xfefa39ef ;  /* 0xfefa39ef00067882 */ /* 0x000fe20000000000 */
[----:B------:R-:W-:-:S02]  /*0ea0*/  UMOV UR7, 0x3fe62e42 ;  /* 0x3fe62e4200077882 */ /* 0x000fc40000000000 */
[----:B------:R-:W-:-:S04]  /*0eb0*/  DFMA R24, R16, UR6, R36 ;  /* 0x0000000610187c2b */ /* 0x000fc80008000024 */
[----:B------:R-:W-:-:S04]  /*0ec0*/  DMUL R42, R26, R42 ;  /* 0x0000002a1a2a7228 */ /* 0x000fc80000000000 */
[----:B------:R-:W-:Y:S01]  /*0ed0*/  DFMA R26, R16, -UR6, R24 ;  /* 0x80000006101a7c2b */ /* 0x000fe20008000018 */
[----:B------:R-:W-:Y:S01]  /*0ee0*/  UMOV UR6, 0x3b39803f ;  /* 0x3b39803f00067882 */ /* 0x000fe20000000000 */
[----:B------:R-:W-:Y:S02]  /*0ef0*/  UMOV UR7, 0x3c7abc9e ;  /* 0x3c7abc9e00077882 */ /* 0x000fe40000000000 */
[----:B------:R-:W-:-:S04]  /*0f00*/  DFMA R22, R36, R42, R22 ;  /* 0x0000002a2416722b */ /* 0x000fc80000000016 */
[----:B------:R-:W-:-:S08]  /*0f10*/  DADD R26, -R36, R26 ;  /* 0x00000000241a7229 */ /* 0x000fd0000000011a */
[----:B------:R-:W-:-:S08]  /*0f20*/  DADD R22, R22, -R26 ;  /* 0x0000000016167229 */ /* 0x000fd0000000081a */
[----:B------:R-:W-:-:S08]  /*0f30*/  DFMA R22, R16, UR6, R22 ;  /* 0x0000000610167c2b */ /* 0x000fd00008000016 */
[----:B------:R-:W-:-:S11]  /*0f40*/  DADD R24, R24, R22 ;  /* 0x0000000018187229 */ /* 0x000fd60000000016 */
.L_x_14:
[----:B------:R-:W-:Y:S05]  /*0f50*/  BSYNC.RECONVERGENT B5 ;  /* 0x0000000000057941 */ /* 0x000fea0003800200 */
.L_x_13:
[----:B------:R-:W-:Y:S01]  /*0f60*/  UMOV UR6, 0x33145c07 ;  /* 0x33145c0700067882 */ /* 0x000fe20000000000 */
[----:B------:R-:W-:Y:S01]  /*0f70*/  UMOV UR7, 0x3ca1a626 ;  /* 0x3ca1a62600077882 */ /* 0x000fe20000000000 */
[----:B------:R-:W-:Y:S01]  /*0f80*/  DMUL R22, R24, -2 ;  /* 0xc000000018167828 */ /* 0x000fe20000000000 */
[----:B------:R-:W-:Y:S01]  /*0f90*/  UMOV UR8, 0xf9785eba ;  /* 0xf9785eba00087882 */ /* 0x000fe20000000000 */
[C---:B------:R-:W-:Y:S01]  /*0fa0*/  DMUL R16, R28.reuse, UR6 ;  /* 0x000000061c107c28 */ /* 0x040fe20008000000 */
[----:B------:R-:W-:Y:S01]  /*0fb0*/  UMOV UR6, 0x54442d18 ;  /* 0x54442d1800067882 */ /* 0x000fe20000000000 */
[----:B------:R-:W-:Y:S01]  /*0fc0*/  UMOV UR7, 0x400921fb ;  /* 0x400921fb00077882 */ /* 0x000fe20000000000 */
[----:B------:R-:W-:Y:S01]  /*0fd0*/  IMAD.MOV.U32 R24, RZ, RZ, -0x3e107ad8 ;  /* 0xc1ef8528ff187424 */ /* 0x000fe200078e00ff */
[----:B------:R-:W0:Y:S01]  /*0fe0*/  MUFU.RSQ64H R37, R23 ;  /* 0x0000001700257308 */ /* 0x000e220000001c00 */
[----:B------:R-:W-:Y:S01]  /*0ff0*/  IMAD.MOV.U32 R25, RZ, RZ, 0x3e21eea7 ;  /* 0x3e21eea7ff197424 */ /* 0x000fe200078e00ff */
[----:B------:R-:W-:Y:S01]  /*1000*/  UMOV UR9, 0x3de5db65 ;  /* 0x3de5db6500097882 */ /* 0x000fe20000000000 */
[----:B------:R-:W-:Y:S01]  /*1010*/  IMAD.MOV.U32 R40, RZ, RZ, 0x0 ;  /* 0x00000000ff287424 */ /* 0x000fe200078e00ff */
[----:B------:R-:W-:Y:S01]  /*1020*/  DFMA R28, R28, UR6, R16 ;  /* 0x000000061c1c7c2b */ /* 0x000fe20008000010 */
[----:B------:R-:W-:Y:S01]  /*1030*/  UMOV UR6, 0x20fd8164 ;  /* 0x20fd816400067882 */ /* 0x000fe20000000000 */
[----:B------:R-:W-:Y:S01]  /*1040*/  IMAD.MOV.U32 R16, RZ, RZ, 0x2cb0d246 ;  /* 0x2cb0d246ff107424 */ /* 0x000fe200078e00ff */
[----:B------:R-:W-:Y:S01]  /*1050*/  MOV R17, 0x3e5ae5f1 ;  /* 0x3e5ae5f100117802 */ /* 0x000fe20000000f00 */
[----:B------:R-:W-:Y:S01]  /*1060*/  UMOV UR7, 0x3da8ff83 ;  /* 0x3da8ff8300077882 */ /* 0x000fe20000000000 */
[----:B------:R-:W-:Y:S01]  /*1070*/  VIADD R36, R23, 0xfcb00000 ;  /* 0xfcb0000017247836 */ /* 0x000fe20000000000 */
[----:B------:R-:W1:Y:S01]  /*1080*/  F2I.S64.F64 R38, R38 ;  /* 0x0000002600267311 */ /* 0x000e620000301900 */
[----:B------:R-:W-:Y:S01]  /*1090*/  IMAD.MOV.U32 R41, RZ, RZ, 0x3fd80000 ;  /* 0x3fd80000ff297424 */ /* 0x000fe200078e00ff */
[----:B------:R-:W-:Y:S01]  /*10a0*/  DMUL R26, R28, R28 ;  /* 0x0000001c1c1a7228 */ /* 0x000fe20000000000 */
[----:B------:R-:W-:Y:S02]  /*10b0*/  BSSY.RECONVERGENT B5, `(.L_x_15) ;  /* 0x000003d000057945 */ /* 0x000fe40003800200 */
[----:B0-----:R-:W-:-:S05]  /*10c0*/  DMUL R42, R36, R36 ;  /* 0x00000024242a7228 */ /* 0x001fca0000000000 */
[C---:B------:R-:W-:Y:S01]  /*10d0*/  DFMA R24, R26.reuse, -UR6, R24 ;  /* 0x800000061a187c2b */ /* 0x040fe20008000018 */
[----:B------:R-:W-:Y:S01]  /*10e0*/  UMOV UR6, 0x8e06e6d9 ;  /* 0x8e06e6d900067882 */ /* 0x000fe20000000000 */
[----:B------:R-:W-:Y:S01]  /*10f0*/  DFMA R16, R26, UR8, -R16 ;  /* 0x000000081a107c2b */ /* 0x000fe20008000810 */
[----:B------:R-:W-:Y:S01]  /*1100*/  UMOV UR7, 0x3e927e4f ;  /* 0x3e927e4f00077882 */ /* 0x000fe20000000000 */
[----:B------:R-:W-:Y:S01]  /*1110*/  UMOV UR8, 0x19db62a1 ;  /* 0x19db62a100087882 */ /* 0x000fe20000000000 */
[----:B------:R-:W-:Y:S01]  /*1120*/  UMOV UR9, 0x3f2a01a0 ;  /* 0x3f2a01a000097882 */ /* 0x000fe20000000000 */
[----:B------:R-:W-:Y:S01]  /*1130*/  DFMA R42, R22, -R42, 1 ;  /* 0x3ff00000162a742b */ /* 0x000fe2000000082a */
[----:B-1----:R-:W-:Y:S01]  /*1140*/  LOP3.LUT P1, RZ, R38, 0x2, RZ, 0xc0, !PT ;  /* 0x0000000226ff7812 */ /* 0x002fe2000782c0ff */
[----:B------:R-:W-:Y:S01]  /*1150*/  DFMA R24, R26, R24, -UR6 ;  /* 0x800000061a187e2b */ /* 0x000fe20008000018 */
[----:B------:R-:W-:Y:S01]  /*1160*/  UMOV UR6, 0x69ace392 ;  /* 0x69ace39200067882 */ /* 0x000fe20000000000 */
[----:B------:R-:W-:-:S02]  /*1170*/  UMOV UR7, 0x3ec71de3 ;  /* 0x3ec71de300077882 */ /* 0x000fc40000000000 */
[----:B------:R-:W-:Y:S01]  /*1180*/  DFMA R16, R26, R16, UR6 ;  /* 0x000000061a107e2b */ /* 0x000fe20008000010 */
[----:B------:R-:W-:Y:S01]  /*1190*/  UMOV UR6, 0x19ddbce9 ;  /* 0x19ddbce900067882 */ /* 0x000fe20000000000 */
[----:B------:R-:W-:Y:S01]  /*11a0*/  UMOV UR7, 0x3efa01a0 ;  /* 0x3efa01a000077882 */ /* 0x000fe20000000000 */
[----:B------:R-:W-:Y:S02]  /*11b0*/  DFMA R40, R42, R40, 0.5 ;  /* 0x3fe000002a28742b */ /* 0x000fe40000000028 */
[C---:B------:R-:W-:Y:S01]  /*11c0*/  DFMA R24, R26.reuse, R24, UR6 ;  /* 0x000000061a187e2b */ /* 0x040fe20008000018 */
[----:B------:R-:W-:Y:S01]  /*11d0*/  UMOV UR6, 0x16c15d47 ;  /* 0x16c15d4700067882 */ /* 0x000fe20000000000 */
[----:B------:R-:W-:Y:S01]  /*11e0*/  UMOV UR7, 0x3f56c16c ;  /* 0x3f56c16c00077882 */ /* 0x000fe20000000000 */
[----:B------:R-:W-:Y:S01]  /*11f0*/  DFMA R16, R26, R16, -UR8 ;  /* 0x800000081a107e2b */ /* 0x000fe20008000010 */
[----:B------:R-:W-:Y:S01]  /*1200*/  UMOV UR8, 0x11110818 ;  /* 0x1111081800087882 */ /* 0x000fe20000000000 */
[----:B------:R-:W-:Y:S01]  /*1210*/  UMOV UR9, 0x3f811111 ;  /* 0x3f81111100097882 */ /* 0x000fe20000000000 */
[----:B------:R-:W-:-:S02]  /*1220*/  DMUL R42, R36, R42 ;  /* 0x0000002a242a7228 */ /* 0x000fc40000000000 */
[C---:B------:R-:W-:Y:S01]  /*1230*/  DFMA R24, R26.reuse, R24, -UR6 ;  /* 0x800000061a187e2b */ /* 0x040fe20008000018 */
[----:B------:R-:W-:Y:S01]  /*1240*/  UMOV UR6, 0x55555551 ;  /* 0x5555555100067882 */ /* 0x000fe20000000000 */
[----:B------:R-:W-:Y:S01]  /*1250*/  UMOV UR7, 0x3fa55555 ;  /* 0x3fa5555500077882 */ /* 0x000fe20000000000 */
[----:B------:R-:W-:Y:S01]  /*1260*/  DFMA R16, R26, R16, UR8 ;  /* 0x000000081a107e2b */ /* 0x000fe20008000010 */
[----:B------:R-:W-:Y:S01]  /*1270*/  UMOV UR8, 0x55555554 ;  /* 0x5555555400087882 */ /* 0x000fe20000000000 */
[----:B------:R-:W-:Y:S01]  /*1280*/  UMOV UR9, 0x3fc55555 ;  /* 0x3fc5555500097882 */ /* 0x000fe20000000000 */
[----:B------:R-:W-:Y:S02]  /*1290*/  DFMA R42, R40, R42, R36 ;  /* 0x0000002a282a722b */ /* 0x000fe40000000024 */
[----:B------:R-:W-:-:S03]  /*12a0*/  DFMA R24, R26, R24, UR6 ;  /* 0x000000061a187e2b */ /* 0x000fc60008000018 */
[----:B------:R-:W-:-:S05]  /*12b0*/  DFMA R16, R26, R16, -UR8 ;  /* 0x800000081a107e2b */ /* 0x000fca0008000010 */
[----:B------:R-:W-:-:S03]  /*12c0*/  DFMA R24, R26, R24, -0.5 ;  /* 0xbfe000001a18742b */ /* 0x000fc60000000018 */
[----:B------:R-:W-:-:S05]  /*12d0*/  DFMA R40, R26, R16, RZ ;  /* 0x000000101a28722b */ /* 0x000fca00000000ff */
[----:B------:R-:W-:Y:S01]  /*12e0*/  DFMA R16, R26, R24, 1 ;  /* 0x3ff000001a10742b */ /* 0x000fe20000000018 */
[----:B------:R-:W-:Y:S02]  /*12f0*/  LOP3.LUT R24, R38, 0x1, RZ, 0xc0, !PT ;  /* 0x0000000126187812 */ /* 0x000fe400078ec0ff */
[----:B------:R-:W-:Y:S01]  /*1300*/  DFMA R40, R28, R40, R28 ;  /* 0x000000281c28722b */ /* 0x000fe2000000001c */
[----:B------:R-:W-:Y:S01]  /*1310*/  VIADD R27, R43, 0xfff00000 ;  /* 0xfff000002b1b7836 */ /* 0x000fe20000000000 */
[----:B------:R-:W-:Y:S01]  /*1320*/  DMUL R28, R22, R42 ;  /* 0x0000002a161c7228 */ /* 0x000fe20000000000 */
[----:B------:R-:W-:Y:S02]  /*1330*/  ISETP.NE.U32.AND P0, PT, R24, 0x1, PT ;  /* 0x000000011800780c */ /* 0x000fe40003f05070 */
[----:B------:R-:W-:Y:S02]  /*1340*/  MOV R26, R42 ;  /* 0x0000002a001a7202 */ /* 0x000fe40000000f00 */
[----:B------:R-:W-:-:S03]  /*1350*/  ISETP.NE.U32.AND.EX P0, PT, RZ, RZ, PT, P0 ;  /* 0x000000ffff00720c */ /* 0x000fc60003f05100 */
[----:B------:R-:W-:Y:S01]  /*1360*/  LOP3.LUT R35, R41, 0x80000000, RZ, 0x3c, !PT ;  /* 0x8000000029237812 */ /* 0x000fe200078e3cff */
[----:B------:R-:W-:Y:S01]  /*1370*/  DFMA R24, R28, -R28, R22 ;  /* 0x8000001c1c18722b */ /* 0x000fe20000000016 */
[----:B------:R-:W-:Y:S02]  /*1380*/  FSEL R38, R16, R40, !P0 ;  /* 0x0000002810267208 */ /* 0x000fe40004000000 */
[----:B------:R-:W-:Y:S02]  /*1390*/  FSEL R39, R17, R41, !P0 ;  /* 0x0000002911277208 */ /* 0x000fe40004000000 */
[----:B------:R-:W-:Y:S02]  /*13a0*/  FSEL R16, R40, R16, !P0 ;  /* 0x0000001028107208 */ /* 0x000fe40004000000 */
[----:B------:R-:W-:Y:S01]  /*13b0*/  FSEL R17, R35, R17, !P0 ;  /* 0x0000001123117208 */ /* 0x000fe20004000000 */
[----:B------:R-:W-:Y:S01]  /*13c0*/  DFMA R40, R24, R26, R28 ;  /* 0x0000001a1828722b */ /* 0x000fe2000000001c */
[----:B------:R-:W-:-:S02]  /*13d0*/  ISETP.GE.U32.AND P0, PT, R36, 0x7ca00000, PT ;  /* 0x7ca000002400780c */ /* 0x000fc40003f06070 */
[----:B------:R-:W-:Y:S02]  /*13e0*/  @P1 LOP3.LUT R35, R39, 0x80000000, RZ, 0x3c, !PT ;  /* 0x8000000027231812 */ /* 0x000fe400078e3cff */
[----:B------:R-:W-:-:S03]  /*13f0*/  @P1 LOP3.LUT R45, R17, 0x80000000, RZ, 0x3c, !PT ;  /* 0x80000000112d1812 */ /* 0x000fc600078e3cff */
[----:B------:R-:W-:Y:S02]  /*1400*/  @P1 IMAD.MOV.U32 R39, RZ, RZ, R35 ;  /* 0x000000ffff271224 */ /* 0x000fe400078e0023 */
[----:B------:R-:W-:-:S04]  /*1410*/  @P1 IMAD.MOV.U32 R17, RZ, RZ, R45 ;  /* 0x000000ffff111224 */ /* 0x000fc800078e002d */
[----:B------:R-:W-:Y:S05]  /*1420*/  @!P0 BRA `(.L_x_16) ;  /* 0x0000000000148947 */ /* 0x000fea0003800000 */
[----:B------:R-:W-:Y:S01]  /*1430*/  IMAD.MOV.U32 R26, RZ, RZ, R42 ;  /* 0x000000ffff1a7224 */ /* 0x000fe200078e002a */
[----:B------:R-:W-:-:S07]  /*1440*/  MOV R30, 0x1460 ;  /* 0x00001460001e7802 */ /* 0x000fce0000000f00 */
[----:B------:R-:W-:Y:S05]  /*1450*/  CALL.REL.NOINC `($__internal_0_$__cuda_sm20_dsqrt_rn_f64_mediumpath_v1) ;  /* 0x0000003000307944 */ /* 0x000fea0003c00000 */
[----:B------:R-:W-:Y:S01]  /*1460*/  IMAD.MOV.U32 R40, RZ, RZ, R24 ;  /* 0x000000ffff287224 */ /* 0x000fe200078e0018 */
[----:B------:R-:W-:-:S07]  /*1470*/  MOV R41, R25 ;  /* 0x0000001900297202 */ /* 0x000fce0000000f00 */
.L_x_16:
[----:B------:R-:W-:Y:S05]  /*1480*/  BSYNC.RECONVERGENT B5 ;  /* 0x0000000000057941 */ /* 0x000fea0003800200 */
.L_x_15:
[----:B------:R-:W0:Y:S01]  /*1490*/  FRND.F64.TRUNC R24, R18 ;  /* 0x0000001200187313 */ /* 0x000e22000030d800 */
[----:B------:R-:W-:Y:S01]  /*14a0*/  DMUL R22, RZ, R18 ;  /* 0x00000012ff167228 */ /* 0x000fe20000000000 */
[----:B------:R-:W-:Y:S01]  /*14b0*/  IMAD.MOV.U32 R35, RZ, RZ, R20 ;  /* 0x000000ffff237224 */ /* 0x000fe200078e0014 */
[----:B------:R-:W-:Y:S01]  /*14c0*/  DADD R16, RZ, R16 ;  /* 0x00000000ff107229 */ /* 0x000fe20000000010 */
[----:B------:R-:W-:Y:S01]  /*14d0*/  IMAD.MOV.U32 R20, RZ, RZ, R34 ;  /* 0x000000ffff147224 */ /* 0x000fe200078e0022 */
[----:B------:R-:W-:Y:S01]  /*14e0*/  MOV R34, R33 ;  /* 0x0000002100227202 */ /* 0x000fe20000000f00 */
[----:B------:R-:W-:Y:S01]  /*14f0*/  IMAD.MOV.U32 R30, RZ, RZ, R21 ;  /* 0x000000ffff1e7224 */ /* 0x000fe200078e0015 */
[----:B0-----:R-:W-:-:S06]  /*1500*/  DSETP.NEU.AND P0, PT, R18, R24, PT ;  /* 0x000000181200722a */ /* 0x001fcc0003f0d000 */
[----:B------:R-:W-:Y:S01]  /*1510*/  FSEL R24, R22, R38, !P0 ;  /* 0x0000002616187208 */ /* 0x000fe20004000000 */
[----:B------:R-:W-:Y:S01]  /*1520*/  IMAD.MOV.U32 R38, RZ, RZ, 0x1 ;  /* 0x00000001ff267424 */ /* 0x000fe200078e00ff */
[----:B------:R-:W-:Y:S01]  /*1530*/  FSEL R25, R23, R39, !P0 ;  /* 0x0000002717197208 */ /* 0x000fe20004000000 */
[----:B------:R-:W-:-:S05]  /*1540*/  DMUL R22, R16, R40 ;  /* 0x0000002810167228 */ /* 0x000fca0000000000 */
[----:B------:R-:W-:-:S11]  /*1550*/  DMUL R16, R40, R24 ;  /* 0x0000001828107228 */ /* 0x000fd60000000000 */
.L_x_12:
[----:B------:R-:W-:Y:S05]  /*1560*/  BSYNC.RECONVERGENT B4 ;  /* 0x0000000000047941 */ /* 0x000fea0003800200 */
.L_x_11:
[----:B------:R-:W-:Y:S02]  /*1570*/  IMAD.MOV.U32 R18, RZ, RZ, -0x5e40906a ;  /* 0xa1bf6f96ff127424 */ /* 0x000fe400078e00ff */
[----:B------:R-:W-:-:S06]  /*1580*/  IMAD.MOV.U32 R19, RZ, RZ, 0x3fb8fba8 ;  /* 0x3fb8fba8ff137424 */ /* 0x000fcc00078e00ff */
[----:B------:R-:W-:-:S08]  /*1590*/  DFMA R18, R16, R18, 1 ;  /* 0x3ff000001012742b */ /* 0x000fd00000000012 */
[----:B------:R-:W-:-:S14]  /*15a0*/  DSETP.GTU.AND P0, PT, R18, RZ, PT ;  /* 0x000000ff1200722a */ /* 0x000fdc0003f0c000 */
[----:B------:R-:W-:Y:S05]  /*15b0*/  @!P0 BRA `(.L_x_17) ;  /* 0xfffffff000488947 */ /* 0x000fea000383ffff */
[----:B------:R-:W-:Y:S05]  /*15c0*/  BSYNC.RECONVERGENT B3 ;  /* 0x0000000000037941 */ /* 0x000fea0003800200 */
.L_x_10:
[----:B------:R-:W-:Y:S01]  /*15d0*/  SHF.R.U32.HI R21, RZ, 0x2, R20 ;  /* 0x00000002ff157819 */ /* 0x000fe20000011614 */
[----:B------:R-:W-:Y:S01]  /*15e0*/  VIADD R37, R32, 0xb0f8a ;  /* 0x000b0f8a20257836 */ /* 0x000fe20000000000 */
[----:B------:R-:W-:Y:S01]  /*15f0*/  SHF.R.U32.HI R26, RZ, 0x2, R31 ;  /* 0x00000002ff1a7819 */ /* 0x000fe2000001161f */
[----:B------:R-:W-:Y:S01]  /*1600*/  UMOV UR6, 0xb2fec56d ;  /* 0xb2fec56d00067882 */ /* 0x000fe20000000000 */
[----:B------:R-:W-:Y:S01]  /*1610*/  LOP3.LUT R21, R21, R20, RZ, 0x3c, !PT ;  /* 0x0000001415157212 */ /* 0x000fe200078e3cff */
[----:B------:R-:W-:Y:S01]  /*1620*/  IMAD.SHL.U32 R20, R33, 0x10, RZ ;  /* 0x0000001021147824 */ /* 0x000fe200078e00ff */
[----:B------:R-:W-:Y:S01]  /*1630*/  LOP3.LUT R25, R26, R31, RZ, 0x3c, !PT ;  /* 0x0000001f1a197212 */ /* 0x000fe200078e3cff */
[----:B------:R-:W-:Y:S02]  /*1640*/  UMOV UR7, 0x3fa0f27b ;  /* 0x3fa0f27b00077882 */ /* 0x000fe40000000000 */
[----:B------:R-:W-:-:S05]  /*1650*/  IMAD.SHL.U32 R24, R21, 0x2, RZ ;  /* 0x0000000215187824 */ /* 0x000fca00078e00ff */
[----:B------:R-:W-:-:S04]  /*1660*/  LOP3.LUT R20, R33, R20, R24, 0x96, !PT ;  /* 0x0000001421147212 */ /* 0x000fc800078e9618 */
[----:B------:R-:W-:Y:S02]  /*1670*/  LOP3.LUT R39, R20, R21, RZ, 0x3c, !PT ;  /* 0x0000001514277212 */ /* 0x000fe400078e3cff */
[----:B------:R-:W-:Y:S02]  /*1680*/  SHF.L.U32 R21, R25, 0x1, RZ ;  /* 0x0000000119157819 */ /* 0x000fe400000006ff */
[----:B------:R-:W-:Y:S01]  /*1690*/  IADD3 R27, PT, PT, R32, 0x587c5, R39 ;  /* 0x000587c5201b7810 */ /* 0x000fe20007ffe027 */
[----:B------:R-:W-:-:S05]  /*16a0*/  IMAD.SHL.U32 R20, R39, 0x10, RZ ;  /* 0x0000001027147824 */ /* 0x000fca00078e00ff */
[----:B------:R-:W-:-:S04]  /*16b0*/  LOP3.LUT R20, R25, R21, R20, 0x96, !PT ;  /* 0x0000001519147212 */ /* 0x000fc800078e9614 */
[----:B------:R-:W-:Y:S01]  /*16c0*/  LOP3.LUT R34, R20, R39, RZ, 0x3c, !PT ;  /* 0x0000002714227212 */ /* 0x000fe200078e3cff */
[----:B------:R-:W-:-:S04]  /*16d0*/  DMUL R20, R16, -UR6 ;  /* 0x8000000610147c28 */ /* 0x000fc80008000000 */
[----:B------:R-:W-:-:S04]  /*16e0*/  IMAD.IADD R24, R34, 0x1, R37 ;  /* 0x0000000122187824 */ /* 0x000fc800078e0225 */
[----:B------:R-:W-:Y:S01]  /*16f0*/  IMAD.WIDE.U32 R24, R24, 0x200000, RZ ;  /* 0x0020000018187825 */ /* 0x000fe200078e00ff */
[----:B------:R-:W-:Y:S02]  /*1700*/  DMUL R20, R20, R16 ;  /* 0x0000001014147228 */ /* 0x000fe40000000000 */
[----:B------:R-:W-:-:S06]  /*1710*/  LOP3.LUT R24, R24, R27, RZ, 0x3c, !PT ;  /* 0x0000001b18187212 */ /* 0x000fcc00078e3cff */
[----:B------:R-:W-:Y:S01]  /*1720*/  DMUL R26, R20, R16 ;  /* 0x00000010141a7228 */ /* 0x000fe20000000000 */
[----:B------:R-:W0:Y:S01]  /*1730*/  I2F.F64.U64 R24, R24 ;  /* 0x0000001800187312 */ /* 0x000e220000301800 */
[----:B------:R-:W-:Y:S01]  /*1740*/  IMAD.MOV.U32 R20, RZ, RZ, 0x0 ;  /* 0x00000000ff147424 */ /* 0x000fe200078e00ff */
[----:B------:R-:W-:-:S05]  /*1750*/  MOV R21, 0x3ca00000 ;  /* 0x3ca0000000157802 */ /* 0x000fca0000000f00 */
[----:B------:R-:W-:Y:S02]  /*1760*/  DFMA R26, R26, R16, 1 ;  /* 0x3ff000001a1a742b */ /* 0x000fe40000000010 */
[----:B0-----:R-:W-:Y:S02]  /*1770*/  DFMA R24, R24, R20, 5.5511151231257827021e-17 ;  /* 0x3c9000001818742b */ /* 0x001fe40000000014 */
[----:B------:R-:W-:-:S06]  /*1780*/  DMUL R20, R18, R18 ;  /* 0x0000001212147228 */ /* 0x000fcc0000000000 */
[----:B------:R-:W-:Y:S02]  /*1790*/  DSETP.GEU.AND P0, PT, R24, R26, PT ;  /* 0x0000001a1800722a */ /* 0x000fe40003f0e000 */
[----:B------:R-:W-:-:S12]  /*17a0*/  DMUL R18, R18, R20 ;  /* 0x0000001412127228 */ /* 0x000fd80000000000 */
[----:B------:R-:W-:Y:S05]  /*17b0*/  @!P0 BRA `(.L_x_18) ;  /* 0x0000000800b48947 */ /* 0x000fea0003800000 */
[----:B------:R-:W-:Y:S01]  /*17c0*/  ISETP.GT.AND P2, PT, R25, 0xfffff, PT ;  /* 0x000fffff1900780c */ /* 0x000fe20003f44270 */
[----:B------:R-:W-:Y:S01]  /*17d0*/  IMAD.MOV.U32 R26, RZ, RZ, R18 ;  /* 0x000000ffff1a7224 */ /* 0x000fe200078e0012 */
[----:B------:R-:W-:Y:S01]  /*17e0*/  ISETP.GT.AND P0, PT, R19, 0xfffff, PT ;  /* 0x000fffff1300780c */ /* 0x000fe20003f04270 */
[----:B------:R-:W-:Y:S01]  /*17f0*/  IMAD.MOV.U32 R27, RZ, RZ, R19 ;  /* 0x000000ffff1b7224 */ /* 0x000fe200078e0013 */
[----:B------:R-:W-:Y:S01]  /*1800*/  MOV R31, R19 ;  /* 0x00000013001f7202 */ /* 0x000fe20000000f00 */
[----:B------:R-:W-:Y:S01]  /*1810*/  IMAD.MOV.U32 R43, RZ, RZ, R25 ;  /* 0x000000ffff2b7224 */ /* 0x000fe200078e0019 */
[----:B------:R-:W-:Y:S01]  /*1820*/  BSSY.RECONVERGENT B3, `(.L_x_19) ;  /* 0x000005a000037945 */ /* 0x000fe20003800200 */
[----:B------:R-:W-:Y:S02]  /*1830*/  IMAD.MOV.U32 R42, RZ, RZ, R24 ;  /* 0x000000ffff2a7224 */ /* 0x000fe400078e0018 */
[----:B------:R-:W-:Y:S02]  /*1840*/  IMAD.MOV.U32 R36, RZ, RZ, R18 ;  /* 0x000000ffff247224 */ /* 0x000fe400078e0012 */
[----:B------:R-:W-:-:S02]  /*1850*/  IMAD.MOV.U32 R32, RZ, RZ, -0x3ff ;  /* 0xfffffc01ff207424 */ /* 0x000fc400078e00ff */
[----:B------:R-:W-:Y:S01]  /*1860*/  @!P2 DMUL R24, R24, 1.80143985094819840000e+16 ;  /* 0x435000001818a828 */ /* 0x000fe20000000000 */
[----:B------:R-:W-:Y:S01]  /*1870*/  @!P2 IMAD.MOV.U32 R32, RZ, RZ, -0x435 ;  /* 0xfffffbcbff20a424 */ /* 0x000fe200078e00ff */
[----:B------:R-:W-:-:S08]  /*1880*/  @!P0 DMUL R26, R18, 1.80143985094819840000e+16 ;  /* 0x43500000121a8828 */ /* 0x000fd00000000000 */
[----:B------:R-:W-:Y:S02]  /*1890*/  @!P2 IMAD.MOV.U32 R43, RZ, RZ, R25 ;  /* 0x000000ffff2ba224 */ /* 0x000fe400078e0019 */
[----:B------:R-:W-:Y:S01]  /*18a0*/  @!P0 IMAD.MOV.U32 R31, RZ, RZ, R27 ;  /* 0x000000ffff1f8224 */ /* 0x000fe200078e001b */
[----:B------:R-:W-:Y:S01]  /*18b0*/  @!P0 MOV R36, R26 ;  /* 0x0000001a00248202 */ /* 0x000fe20000000f00 */
[----:B------:R-:W-:Y:S02]  /*18c0*/  VIADD R20, R43, 0xffffffff ;  /* 0xffffffff2b147836 */ /* 0x000fe40000000000 */
[----:B------:R-:W-:Y:S02]  /*18d0*/  VIADD R21, R31, 0xffffffff ;  /* 0xffffffff1f157836 */ /* 0x000fe40000000000 */
[----:B------:R-:W-:Y:S01]  /*18e0*/  @!P2 IMAD.MOV.U32 R42, RZ, RZ, R24 ;  /* 0x000000ffff2aa224 */ /* 0x000fe200078e0018 */
[----:B------:R-:W-:Y:S02]  /*18f0*/  ISETP.GE.U32.AND P3, PT, R20, 0x7fefffff, PT ;  /* 0x7fefffff1400780c */ /* 0x000fe40003f66070 */
[----:B------:R-:W-:-:S11]  /*1900*/  ISETP.GE.U32.AND P1, PT, R21, 0x7fefffff, PT ;  /* 0x7fefffff1500780c */ /* 0x000fd60003f26070 */
[----:B------:R-:W-:Y:S01]  /*1910*/  @P3 MOV R28, 0x0 ;  /* 0x00000000001c3802 */ /* 0x000fe20000000f00 */
[----:B------:R-:W-:Y:S01]  /*1920*/  @P3 IMAD.MOV.U32 R29, RZ, RZ, 0x7ff00000 ;  /* 0x7ff00000ff1d3424 */ /* 0x000fe200078e00ff */
[----:B------:R-:W-:Y:S01]  /*1930*/  @P3 LOP3.LUT P4, RZ, R25, 0x7fffffff, RZ, 0xc0, !PT ;  /* 0x7fffffff19ff3812 */ /* 0x000fe2000788c0ff */
[----:B------:R-:W-:Y:S01]  /*1940*/  @P1 IMAD.MOV.U32 R20, RZ, RZ, 0x0 ;  /* 0x00000000ff141424 */ /* 0x000fe200078e00ff */
[----:B------:R-:W-:Y:S01]  /*1950*/  @P1 LOP3.LUT P5, RZ, R27, 0x7fffffff, RZ, 0xc0, !PT ;  /* 0x7fffffff1bff1812 */ /* 0x000fe200078ac0ff */
[----:B------:R-:W-:Y:S02]  /*1960*/  @P1 IMAD.MOV.U32 R21, RZ, RZ, 0x7ff00000 ;  /* 0x7ff00000ff151424 */ /* 0x000fe400078e00ff */
[----:B------:R-:W-:-:S04]  /*1970*/  @P3 DFMA R28, R24, R28, +INF ;  /* 0x7ff00000181c342b */ /* 0x000fc8000000001c */
[----:B------:R-:W-:-:S06]  /*1980*/  @P1 DFMA R20, R26, R20, +INF ;  /* 0x7ff000001a14142b */ /* 0x000fcc0000000014 */
[----:B------:R-:W-:Y:S02]  /*1990*/  @P3 FSEL R28, R28, RZ, P4 ;  /* 0x000000ff1c1c3208 */ /* 0x000fe40002000000 */
[----:B------:R-:W-:Y:S02]  /*19a0*/  @P3 FSEL R29, R29, -QNAN , P4 ;  /* 0xfff000001d1d3808 */ /* 0x000fe40002000000 */
[----:B------:R-:W-:Y:S02]  /*19b0*/  @P1 FSEL R40, R20, RZ, P5 ;  /* 0x000000ff14281208 */ /* 0x000fe40002800000 */
[----:B------:R-:W-:Y:S01]  /*19c0*/  @P1 FSEL R41, R21, -QNAN , P5 ;  /* 0xfff0000015291808 */ /* 0x000fe20002800000 */
[----:B------:R-:W-:Y:S06]  /*19d0*/  @P3 BRA `(.L_x_20) ;  /* 0x0000000000f83947 */ /* 0x000fec0003800000 */
[C---:B------:R-:W-:Y:S01]  /*19e0*/  LOP3.LUT R20, R43.reuse, 0xfffff, RZ, 0xc0, !PT ;  /* 0x000fffff2b147812 */ /* 0x040fe200078ec0ff */
[----:B------:R-:W-:Y:S01]  /*19f0*/  IMAD.MOV.U32 R28, RZ, RZ, R42 ;  /* 0x000000ffff1c7224 */ /* 0x000fe200078e002a */
[----:B------:R-:W-:Y:S01]  /*1a00*/  UMOV UR6, 0x3ae80f1e ;  /* 0x3ae80f1e00067882 */ /* 0x000fe20000000000 */
[----:B------:R-:W-:Y:S01]  /*1a10*/  IMAD.MOV.U32 R24, RZ, RZ, RZ ;  /* 0x000000ffff187224 */ /* 0x000fe200078e00ff */
[----:B------:R-:W-:Y:S01]  /*1a20*/  LOP3.LUT R29, R20, 0x3ff00000, RZ, 0xfc, !PT ;  /* 0x3ff00000141d7812 */ /* 0x000fe200078efcff */
[----:B------:R-:W-:Y:S01]  /*1a30*/  UMOV UR7, 0x3eb1380b ;  /* 0x3eb1380b00077882 */ /* 0x000fe20000000000 */
[----:B------:R-:W-:Y:S02]  /*1a40*/  LEA.HI R32, R43, R32, RZ, 0xc ;  /* 0x000000202b207211 */ /* 0x000fe400078f60ff */
[----:B------:R-:W-:-:S13]  /*1a50*/  ISETP.GE.U32.AND P2, PT, R29, 0x3ff6a09f, PT ;  /* 0x3ff6a09f1d00780c */ /* 0x000fda0003f46070 */
[----:B------:R-:W-:Y:S02]  /*1a60*/  @P2 IADD3 R21, PT, PT, R29, -0x100000, RZ ;  /* 0xfff000001d152810 */ /* 0x000fe40007ffe0ff */
[----:B------:R-:W-:-:S03]  /*1a70*/  @P2 IADD3 R32, PT, PT, R32, 0x1, RZ ;  /* 0x0000000120202810 */ /* 0x000fc60007ffe0ff */
[----:B------:R-:W-:-:S06]  /*1a80*/  @P2 IMAD.MOV.U32 R29, RZ, RZ, R21 ;  /* 0x000000ffff1d2224 */ /* 0x000fcc00078e0015 */
[C---:B------:R-:W-:Y:S02]  /*1a90*/  DADD R44, R28.reuse, 1 ;  /* 0x3ff000001c2c7429 */ /* 0x040fe40000000000 */
[----:B------:R-:W-:-:S04]  /*1aa0*/  DADD R28, R28, -1 ;  /* 0xbff000001c1c7429 */ /* 0x000fc80000000000 */
[----:B------:R-:W0:Y:S02]  /*1ab0*/  MUFU.RCP64H R25, R45 ;  /* 0x0000002d00197308 */ /* 0x000e240000001800 */
[----:B0-----:R-:W-:-:S08]  /*1ac0*/  DFMA R20, -R44, R24, 1 ;  /* 0x3ff000002c14742b */ /* 0x001fd00000000118 */
[----:B------:R-:W-:-:S08]  /*1ad0*/  DFMA R20, R20, R20, R20 ;  /* 0x000000141414722b */ /* 0x000fd00000000014 */
[----:B------:R-:W-:-:S08]  /*1ae0*/  DFMA R20, R24, R20, R24 ;  /* 0x000000141814722b */ /* 0x000fd00000000018 */
[----:B------:R-:W-:-:S08]  /*1af0*/  DMUL R24, R28, R20 ;  /* 0x000000141c187228 */ /* 0x000fd00000000000 */
[----:B------:R-:W-:-:S08]  /*1b00*/  DFMA R24, R28, R20, R24 ;  /* 0x000000141c18722b */ /* 0x000fd00000000018 */
[----:B------:R-:W-:-:S08]  /*1b10*/  DADD R26, R28, -R24 ;  /* 0x000000001c1a7229 */ /* 0x000fd00000000818 */
[----:B------:R-:W-:-:S08]  /*1b20*/  DADD R26, R26, R26 ;  /* 0x000000001a1a7229 */ /* 0x000fd0000000001a */
[-C--:B------:R-:W-:Y:S02]  /*1b30*/  DFMA R26, R28, -R24.reuse, R26 ;  /* 0x800000181c1a722b */ /* 0x080fe4000000001a */
[----:B------:R-:W-:-:S06]  /*1b40*/  DMUL R28, R24, R24 ;  /* 0x00000018181c7228 */ /* 0x000fcc0000000000 */
[----:B------:R-:W-:Y:S01]  /*1b50*/  DMUL R26, R20, R26 ;  /* 0x0000001a141a7228 */ /* 0x000fe20000000000 */
[----:B------:R-:W-:Y:S02]  /*1b60*/  IMAD.MOV.U32 R20, RZ, RZ, -0x748574fc ;  /* 0x8b7a8b04ff147424 */ /* 0x000fe400078e00ff */
[----:B------:R-:W-:-:S06]  /*1b70*/  IMAD.MOV.U32 R21, RZ, RZ, 0x3ed0ee25 ;  /* 0x3ed0ee25ff157424 */ /* 0x000fcc00078e00ff */
[----:B------:R-:W-:Y:S01]  /*1b80*/  DFMA R20, R28, UR6, R20 ;  /* 0x000000061c147c2b */ /* 0x000fe20008000014 */
[----:B------:R-:W-:Y:S01]  /*1b90*/  UMOV UR6, 0x9f02676f ;  /* 0x9f02676f00067882 */ /* 0x000fe20000000000 */
[----:B------:R-:W-:-:S06]  /*1ba0*/  UMOV UR7, 0x3ef3b266 ;  /* 0x3ef3b26600077882 */ /* 0x000fcc0000000000 */
[----:B------:R-:W-:Y:S01]  /*1bb0*/  DFMA R20, R28, R20, UR6 ;  /* 0x000000061c147e2b */ /* 0x000fe20008000014 */
        /* <DEDUP_REMOVED lines=13> */
[----:B------:R-:W-:Y:S01]  /*1c90*/  LOP3.LUT R20, R32, 0x80000000, RZ, 0x3c, !PT ;  /* 0x8000000020147812 */ /* 0x000fe200078e3cff */
[----:B------:R-:W-:Y:S01]  /*1ca0*/  IMAD.MOV.U32 R21, RZ, RZ, 0x43300000 ;  /* 0x43300000ff157424 */ /* 0x000fe200078e00ff */
[----:B------:R-:W-:-:S04]  /*1cb0*/  UMOV UR7, 0x3fb55555 ;  /* 0x3fb5555500077882 */ /* 0x000fc80000000000 */
[----:B------:R-:W-:Y:S01]  /*1cc0*/  DFMA R42, R28, R42, UR6 ;  /* 0x000000061c2a7e2b */ /* 0x000fe2000800002a */
[----:B------:R-:W-:Y:S01]  /*1cd0*/  UMOV UR6, 0x80000000 ;  /* 0x8000000000067882 */ /* 0x000fe20000000000 */
[----:B------:R-:W-:Y:S02]  /*1ce0*/  UMOV UR7, 0x43300000 ;  /* 0x4330000000077882 */ /* 0x000fe40000000000 */
[----:B------:R-:W-:Y:S01]  /*1cf0*/  DADD R20, R20, -UR6 ;  /* 0x8000000614147e29 */ /* 0x000fe20008000000 */
[----:B------:R-:W-:Y:S01]  /*1d00*/  UMOV UR6, 0xfefa39ef ;  /* 0xfefa39ef00067882 */ /* 0x000fe20000000000 */
[----:B------:R-:W-:Y:S02]  /*1d10*/  UMOV UR7, 0x3fe62e42 ;  /* 0x3fe62e4200077882 */ /* 0x000fe40000000000 */
[----:B------:R-:W-:-:S04]  /*1d20*/  DMUL R42, R28, R42 ;  /* 0x0000002a1c2a7228 */ /* 0x000fc80000000000 */
[----:B------:R-:W-:-:S04]  /*1d30*/  DFMA R28, R20, UR6, R24 ;  /* 0x00000006141c7c2b */ /* 0x000fc80008000018 */
[----:B------:R-:W-:-:S04]  /*1d40*/  DFMA R42, R24, R42, R26 ;  /* 0x0000002a182a722b */ /* 0x000fc8000000001a */
[----:B------:R-:W-:Y:S01]  /*1d50*/  DFMA R26, R20, -UR6, R28 ;  /* 0x80000006141a7c2b */ /* 0x000fe2000800001c */
[----:B------:R-:W-:Y:S01]  /*1d60*/  UMOV UR6, 0x3b39803f ;  /* 0x3b39803f00067882 */ /* 0x000fe20000000000 */
[----:B------:R-:W-:-:S06]  /*1d70*/  UMOV UR7, 0x3c7abc9e ;  /* 0x3c7abc9e00077882 */ /* 0x000fcc0000000000 */
[----:B------:R-:W-:-:S08]  /*1d80*/  DADD R26, -R24, R26 ;  /* 0x00000000181a7229 */ /* 0x000fd0000000011a */
[----:B------:R-:W-:-:S08]  /*1d90*/  DADD R26, R42, -R26 ;  /* 0x000000002a1a7229 */ /* 0x000fd0000000081a */
[----:B------:R-:W-:-:S08]  /*1da0*/  DFMA R26, R20, UR6, R26 ;  /* 0x00000006141a7c2b */ /* 0x000fd0000800001a */
[----:B------:R-:W-:-:S11]  /*1db0*/  DADD R28, R28, R26 ;  /* 0x000000001c1c7229 */ /* 0x000fd6000000001a */
.L_x_20:
[----:B------:R-:W-:Y:S05]  /*1dc0*/  BSYNC.RECONVERGENT B3 ;  /* 0x0000000000037941 */ /* 0x000fea0003800200 */
.L_x_19:
[----:B------:R-:W-:Y:S01]  /*1dd0*/  BSSY.RECONVERGENT B3, `(.L_x_21) ;  /* 0x0000042000037945 */ /* 0x000fe20003800200 */
[----:B------:R-:W-:Y:S02]  /*1de0*/  IMAD.MOV.U32 R42, RZ, RZ, -0x3ff ;  /* 0xfffffc01ff2a7424 */ /* 0x000fe400078e00ff */
[----:B------:R-:W-:Y:S02]  /*1df0*/  IMAD.MOV.U32 R32, RZ, RZ, R37 ;  /* 0x000000ffff207224 */ /* 0x000fe400078e0025 */
[----:B------:R-:W-:Y:S01]  /*1e00*/  @!P0 IMAD.MOV.U32 R42, RZ, RZ, -0x435 ;  /* 0xfffffbcbff2a8424 */ /* 0x000fe200078e00ff */
[----:B------:R-:W-:Y:S06]  /*1e10*/  @P1 BRA `(.L_x_22) ;  /* 0x0000000000f41947 */ /* 0x000fec0003800000 */
[C---:B------:R-:W-:Y:S01]  /*1e20*/  LOP3.LUT R20, R31.reuse, 0xfffff, RZ, 0xc0, !PT ;  /* 0x000fffff1f147812 */ /* 0x040fe200078ec0ff */
[----:B------:R-:W-:Y:S01]  /*1e30*/  IMAD.MOV.U32 R24, RZ, RZ, RZ ;  /* 0x000000ffff187224 */ /* 0x000fe200078e00ff */
[----:B------:R-:W-:Y:S01]  /*1e40*/  UMOV UR6, 0x3ae80f1e ;  /* 0x3ae80f1e00067882 */ /* 0x000fe20000000000 */
[----:B------:R-:W-:Y:S01]  /*1e50*/  UMOV UR7, 0x3eb1380b ;  /* 0x3eb1380b00077882 */ /* 0x000fe20000000000 */
[----:B------:R-:W-:Y:S02]  /*1e60*/  LOP3.LUT R37, R20, 0x3ff00000, RZ, 0xfc, !PT ;  /* 0x3ff0000014257812 */ /* 0x000fe400078efcff */
        /* <DEDUP_REMOVED lines=13> */
[----:B------:R-:W-:Y:S02]  /*1f40*/  DADD R24, R20, -R36 ;  /* 0x0000000014187229 */ /* 0x000fe40000000824 */
[----:B------:R-:W-:-:S06]  /*1f50*/  DMUL R26, R36, R36 ;  /* 0x00000024241a7228 */ /* 0x000fcc0000000000 */
[----:B------:R-:W-:-:S08]  /*1f60*/  DADD R24, R24, R24 ;  /* 0x0000000018187229 */ /* 0x000fd00000000018 */
[----:B------:R-:W-:Y:S01]  /*1f70*/  DFMA R24, R20, -R36, R24 ;  /* 0x800000241418722b */ /* 0x000fe20000000018 */
[----:B------:R-:W-:Y:S02]  /*1f80*/  IMAD.MOV.U32 R20, RZ, RZ, -0x748574fc ;  /* 0x8b7a8b04ff147424 */ /* 0x000fe400078e00ff */
[----:B------:R-:W-:-:S05]  /*1f90*/  IMAD.MOV.U32 R21, RZ, RZ, 0x3ed0ee25 ;  /* 0x3ed0ee25ff157424 */ /* 0x000fca00078e00ff */
[----:B------:R-:W-:Y:S02]  /*1fa0*/  DMUL R24, R40, R24 ;  /* 0x0000001828187228 */ /* 0x000fe40000000000 */
[----:B------:R-:W-:Y:S01]  /*1fb0*/  DFMA R20, R26, UR6, R20 ;  /* 0x000000061a147c2b */ /* 0x000fe20008000014 */
[----:B------:R-:W-:Y:S01]  /*1fc0*/  UMOV UR6, 0x9f02676f ;  /* 0x9f02676f00067882 */ /* 0x000fe20000000000 */
[----:B------:R-:W-:Y:S01]  /*1fd0*/  UMOV UR7, 0x3ef3b266 ;  /* 0x3ef3b26600077882 */ /* 0x000fe20000000000 */
[----:B------:R-:W-:Y:S01]  /*1fe0*/  LOP3.LUT R40, R42, 0x80000000, RZ, 0x3c, !PT ;  /* 0x800000002a287812 */ /* 0x000fe200078e3cff */
[----:B------:R-:W-:-:S04]  /*1ff0*/  IMAD.MOV.U32 R41, RZ, RZ, 0x43300000 ;  /* 0x43300000ff297424 */ /* 0x000fc800078e00ff */
        /* <DEDUP_REMOVED lines=31> */
.L_x_22:
[----:B------:R-:W-:Y:S05]  /*21f0*/  BSYNC.RECONVERGENT B3 ;  /* 0x0000000000037941 */ /* 0x000fea0003800200 */
.L_x_21:
[----:B------:R-:W-:Y:S01]  /*2200*/  DADD R24, -R18, 1 ;  /* 0x3ff0000012187429 */ /* 0x000fe20000000100 */
[----:B------:R-:W-:Y:S01]  /*2210*/  UMOV UR6, 0x55555555 ;  /* 0x5555555500067882 */ /* 0x000fe20000000000 */
[----:B------:R-:W-:Y:S01]  /*2220*/  UMOV UR7, 0x40275555 ;  /* 0x4027555500077882 */ /* 0x000fe20000000000 */
[----:B------:R-:W-:-:S05]  /*2230*/  DMUL R20, R16, 0.5 ;  /* 0x3fe0000010147828 */ /* 0x000fca0000000000 */
[----:B------:R-:W-:-:S08]  /*2240*/  DADD R24, R24, R40 ;  /* 0x0000000018187229 */ /* 0x000fd00000000028 */
[----:B------:R-:W-:-:S08]  /*2250*/  DMUL R24, R24, UR6 ;  /* 0x0000000618187c28 */ /* 0x000fd00008000000 */
[----:B------:R-:W-:-:S08]  /*2260*/  DFMA R20, R20, R16, R24 ;  /* 0x000000101414722b */ /* 0x000fd00000000018 */
[----:B------:R-:W-:-:S14]  /*2270*/  DSETP.GEU.AND P0, PT, R28, R20, PT ;  /* 0x000000141c00722a */ /* 0x000fdc0003f0e000 */
[----:B------:R-:W-:Y:S05]  /*2280*/  @P0 BRA `(.L_x_23) ;  /* 0xffffffe400000947 */ /* 0x000fea000383ffff */
.L_x_18:
[----:B------:R-:W-:Y:S05]  /*2290*/  BSYNC.RECONVERGENT B2 ;  /* 0x0000000000027941 */ /* 0x000fea0003800200 */
.L_x_9:
[----:B------:R-:W-:Y:S01]  /*22a0*/  UMOV UR6, 0xaaaaaaaa ;  /* 0xaaaaaaaa00067882 */ /* 0x000fe20000000000 */
[----:B------:R-:W-:Y:S01]  /*22b0*/  UMOV UR7, 0x403d2aaa ;  /* 0x403d2aaa00077882 */ /* 0x000fe20000000000 */
[----:B------:R-:W-:Y:S01]  /*22c0*/  BSSY.RECONVERGENT B2, `(.L_x_24) ;  /* 0x00001d0000027945 */ /* 0x000fe20003800200 */
[----:B------:R-:W-:Y:S01]  /*22d0*/  DMUL R18, R18, UR6 ;  /* 0x0000000612127c28 */ /* 0x000fe20008000000 */
[----:B------:R-:W-:Y:S01]  /*22e0*/  IMAD.MOV.U32 R38, RZ, RZ, RZ ;  /* 0x000000ffff267224 */ /* 0x000fe200078e00ff */
[----:B------:R-:W-:Y:S01]  /*22f0*/  MOV R33, R5 ;  /* 0x0000000500217202 */ /* 0x000fe20000000f00 */
[----:B------:R-:W-:Y:S01]  /*2300*/  IMAD.MOV.U32 R31, RZ, RZ, R6 ;  /* 0x000000ffff1f7224 */ /* 0x000fe200078e0006 */
[----:B------:R-:W-:Y:S01]  /*2310*/  CS2R R20, SRZ ;  /* 0x0000000000147805 */ /* 0x000fe2000001ff00 */
[----:B------:R-:W-:Y:S02]  /*2320*/  IMAD.MOV.U32 R43, RZ, RZ, R4 ;  /* 0x000000ffff2b7224 */ /* 0x000fe400078e0004 */
[----:B------:R-:W-:Y:S01]  /*2330*/  IMAD.MOV.U32 R39, RZ, RZ, R7 ;  /* 0x000000ffff277224 */ /* 0x000fe200078e0007 */
[----:B------:R-:W-:Y:S01]  /*2340*/  DMUL R18, R18, 0.5 ;  /* 0x3fe0000012127828 */ /* 0x000fe20000000000 */
[----:B------:R-:W-:-:S02]  /*2350*/  IMAD.MOV.U32 R30, RZ, RZ, R8 ;  /* 0x000000ffff1e7224 */ /* 0x000fc400078e0008 */
[----:B------:R-:W-:-:S03]  /*2360*/  IMAD.MOV.U32 R34, RZ, RZ, R9 ;  /* 0x000000ffff227224 */ /* 0x000fc600078e0009 */
[----:B------:R0:W1:Y:S05]  /*2370*/  F2I.F64.TRUNC R32, R18 ;  /* 0x0000001200207311 */ /* 0x00006a000030d100 */
.L_x_38:
[----:B------:R-:W-:Y:S01]  /*2380*/  BSSY.RECONVERGENT B3, `(.L_x_25) ;  /* 0x00000f5000037945 */ /* 0x000fe20003800200 */
[----:B------:R-:W-:Y:S01]  /*2390*/  IMAD.MOV.U32 R22, RZ, RZ, R30 ;  /* 0x000000ffff167224 */ /* 0x000fe200078e001e */
[----:B------:R-:W-:Y:S01]  /*23a0*/  MOV R35, R39 ;  /* 0x0000002700237202 */ /* 0x000fe20000000f00 */
[----:B------:R-:W-:Y:S02]  /*23b0*/  IMAD.MOV.U32 R39, RZ, RZ, R43 ;  /* 0x000000ffff277224 */ /* 0x000fe400078e002b */
[----:B0-----:R-:W-:-:S07]  /*23c0*/  IMAD.MOV.U32 R30, RZ, RZ, R33 ;  /* 0x000000ffff1e7224 */ /* 0x001fce00078e0021 */
.L_x_32:
[----:B------:R-:W-:Y:S01]  /*23d0*/  ISETP.NE.AND P0, PT, R38, 0x1, PT ;  /* 0x000000012600780c */ /* 0x000fe20003f05270 */
[----:B------:R-:W-:Y:S01]  /*23e0*/  BSSY.RECONVERGENT B4, `(.L_x_26) ;  /* 0x00000e9000047945 */ /* 0x000fe20003800200 */
[----:B------:R-:W-:Y:S01]  /*23f0*/  IMAD.MOV.U32 R33, RZ, RZ, R31 ;  /* 0x000000ffff217224 */ /* 0x000fe200078e001f */
[----:B0-----:R-:W-:Y:S01]  /*2400*/  MOV R19, R21 ;  /* 0x0000001500137202 */ /* 0x001fe20000000f00 */
[----:B------:R-:W-:Y:S02]  /*2410*/  IMAD.MOV.U32 R18, RZ, RZ, R20 ;  /* 0x000000ffff127224 */ /* 0x000fe400078e0014 */
[----:B------:R-:W-:-:S07]  /*2420*/  IMAD.MOV.U32 R38, RZ, RZ, RZ ;  /* 0x000000ffff267224 */ /* 0x000fce00078e00ff */
[----:B------:R-:W-:Y:S05]  /*2430*/  @!P0 BRA `(.L_x_27) ;  /* 0x0000000c008c8947 */ /* 0x000fea0003800000 */
[----:B------:R-:W-:Y:S01]  /*2440*/  SHF.R.U32.HI R15, RZ, 0x2, R22 ;  /* 0x00000002ff0f7819 */ /* 0x000fe20000011616 */
[----:B------:R-:W-:Y:S01]  /*2450*/  IMAD.SHL.U32 R14, R31, 0x10, RZ ;  /* 0x000000101f0e7824 */ /* 0x000fe200078e00ff */
[----:B------:R-:W-:Y:S01]  /*2460*/  SHF.R.U32.HI R18, RZ, 0x2, R35 ;  /* 0x00000002ff127819 */ /* 0x000fe20000011623 */
[----:B------:R-:W-:Y:S01]  /*2470*/  BSSY.RECONVERGENT B5, `(.L_x_28) ;  /* 0x000007c000057945 */ /* 0x000fe20003800200 */
[----:B------:R-:W-:Y:S01]  /*2480*/  LOP3.LUT R15, R15, R22, RZ, 0x3c, !PT ;  /* 0x000000160f0f7212 */ /* 0x000fe200078e3cff */
[----:B------:R-:W-:Y:S01]  /*2490*/  IMAD.MOV.U32 R36, RZ, RZ, -0x3ff ;  /* 0xfffffc01ff247424 */ /* 0x000fe200078e00ff */
[----:B------:R-:W-:Y:S02]  /*24a0*/  LOP3.LUT R18, R18, R35, RZ, 0x3c, !PT ;  /* 0x0000002312127212 */ /* 0x000fe400078e3cff */
[----:B------:R-:W-:Y:S01]  /*24b0*/  SHF.R.U32.HI R19, RZ, 0x2, R30 ;  /* 0x00000002ff137819 */ /* 0x000fe2000001161e */
[----:B------:R-:W-:Y:S01]  /*24c0*/  IMAD.SHL.U32 R16, R15, 0x2, RZ ;  /* 0x000000020f107824 */ /* 0x000fe200078e00ff */
[----:B------:R-:W-:-:S02]  /*24d0*/  SHF.R.U32.HI R20, RZ, 0x2, R39 ;  /* 0x00000002ff147819 */ /* 0x000fc40000011627 */
[----:B------:R-:W-:Y:S02]  /*24e0*/  LOP3.LUT R19, R19, R30, RZ, 0x3c, !PT ;  /* 0x0000001e13137212 */ /* 0x000fe400078e3cff */
[----:B------:R-:W-:Y:S02]  /*24f0*/  LOP3.LUT R14, R31, R14, R16, 0x96, !PT ;  /* 0x0000000e1f0e7212 */ /* 0x000fe400078e9610 */
[----:B------:R-:W-:Y:S02]  /*2500*/  LOP3.LUT R20, R20, R39, RZ, 0x3c, !PT ;  /* 0x0000002714147212 */ /* 0x000fe400078e3cff */
[----:B------:R-:W-:Y:S01]  /*2510*/  LOP3.LUT R35, R14, R15, RZ, 0x3c, !PT ;  /* 0x0000000f0e237212 */ /* 0x000fe200078e3cff */
[----:B------:R-:W-:-:S03]  /*2520*/  IMAD.SHL.U32 R14, R18, 0x2, RZ ;  /* 0x00000002120e7824 */ /* 0x000fc600078e00ff */
[----:B------:R-:W-:Y:S02]  /*2530*/  SHF.L.U32 R15, R35, 0x4, RZ ;  /* 0x00000004230f7819 */ /* 0x000fe400000006ff */
[----:B------:R-:W-:Y:S02]  /*2540*/  IADD3 R17, PT, PT, R34, 0x587c5, R35 ;  /* 0x000587c522117810 */ /* 0x000fe40007ffe023 */
[----:B------:R-:W-:-:S04]  /*2550*/  LOP3.LUT R14, R18, R14, R15, 0x96, !PT ;  /* 0x0000000e120e7212 */ /* 0x000fc800078e960f */
[----:B------:R-:W-:-:S04]  /*2560*/  LOP3.LUT R37, R14, R35, RZ, 0x3c, !PT ;  /* 0x000000230e257212 */ /* 0x000fc800078e3cff */
[----:B------:R-:W-:-:S05]  /*2570*/  IADD3 R14, PT, PT, R34, 0xb0f8a, R37 ;  /* 0x000b0f8a220e7810 */ /* 0x000fca0007ffe025 */
[----:B------:R-:W-:-:S03]  /*2580*/  IMAD.WIDE.U32 R14, R14, 0x200000, RZ ;  /* 0x002000000e0e7825 */ /* 0x000fc600078e00ff */
[----:B------:R-:W-:Y:S01]  /*2590*/  LOP3.LUT R16, R14, R17, RZ, 0x3c, !PT ;  /* 0x000000110e107212 */ /* 0x000fe200078e3cff */
[----:B------:R-:W-:Y:S02]  /*25a0*/  IMAD.MOV.U32 R17, RZ, RZ, R15 ;  /* 0x000000ffff117224 */ /* 0x000fe400078e000f */
[----:B------:R-:W-:Y:S02]  /*25b0*/  IMAD.SHL.U32 R15, R19, 0x2, RZ ;  /* 0x00000002130f7824 */ /* 0x000fe400078e00ff */
[----:B------:R-:W-:Y:S01]  /*25c0*/  IMAD.SHL.U32 R14, R37, 0x10, RZ ;  /* 0x00000010250e7824 */ /* 0x000fe200078e00ff */
[----:B------:R-:W0:Y:S04]  /*25d0*/  I2F.F64.U64 R40, R16 ;  /* 0x0000001000287312 */ /* 0x000e280000301800 */
[----:B------:R-:W-:Y:S01]  /*25e0*/  LOP3.LUT R18, R19, R15, R14, 0x96, !PT ;  /* 0x0000000f13127212 */ /* 0x000fe200078e960e */
[----:B------:R-:W-:-:S02]  /*25f0*/  HFMA2 R15, -RZ, RZ, 1.15625, 0 ;  /* 0x3ca00000ff0f7431 */ /* 0x000fc400000001ff */
[----:B------:R-:W-:Y:S01]  /*2600*/  IMAD.MOV.U32 R14, RZ, RZ, 0x0 ;  /* 0x00000000ff0e7424 */ /* 0x000fe200078e00ff */
[----:B------:R-:W-:Y:S01]  /*2610*/  LOP3.LUT R39, R18, R37, RZ, 0x3c, !PT ;  /* 0x0000002512277212 */ /* 0x000fe200078e3cff */
[----:B------:R-:W-:-:S04]  /*2620*/  IMAD.SHL.U32 R18, R20, 0x2, RZ ;  /* 0x0000000214127824 */ /* 0x000fc800078e00ff */
[----:B------:R-:W-:Y:S01]  /*2630*/  IMAD.SHL.U32 R19, R39, 0x10, RZ ;  /* 0x0000001027137824 */ /* 0x000fe200078e00ff */
[----:B0-----:R-:W-:-:S04]  /*2640*/  DFMA R40, R40, R14, 5.5511151231257827021e-17 ;  /* 0x3c9000002828742b */ /* 0x001fc8000000000e */
[----:B------:R-:W-:Y:S02]  /*2650*/  LOP3.LUT R18, R20, R18, R19, 0x96, !PT ;  /* 0x0000001214127212 */ /* 0x000fe400078e9613 */
[C---:B------:R-:W-:Y:S01]  /*2660*/  IADD3 R19, PT, PT, R34.reuse, 0x10974f, R39 ;  /* 0x0010974f22137810 */ /* 0x040fe20007ffe027 */
[----:B------:R-:W-:Y:S01]  /*2670*/  VIADD R34, R34, 0x161f14 ;  /* 0x00161f1422227836 */ /* 0x000fe20000000000 */
[----:B------:R-:W-:Y:S02]  /*2680*/  LOP3.LUT R33, R18, R39, RZ, 0x3c, !PT ;  /* 0x0000002712217212 */ /* 0x000fe400078e3cff */
[----:B------:R-:W-:Y:S01]  /*2690*/  ISETP.GT.AND P1, PT, R41, 0xfffff, PT ;  /* 0x000fffff2900780c */ /* 0x000fe20003f24270 */
[----:B------:R-:W-:Y:S01]  /*26a0*/  IMAD.MOV.U32 R17, RZ, RZ, R41 ;  /* 0x000000ffff117224 */ /* 0x000fe200078e0029 */
[----:B------:R-:W-:Y:S01]  /*26b0*/  MOV R16, R40 ;  /* 0x0000002800107202 */ /* 0x000fe20000000f00 */
[----:B------:R-:W-:Y:S02]  /*26c0*/  IMAD.IADD R22, R33, 0x1, R34 ;  /* 0x0000000121167824 */ /* 0x000fe400078e0222 */
[----:B------:R-:W-:-:S02]  /*26d0*/  IMAD.MOV.U32 R28, RZ, RZ, R40 ;  /* 0x000000ffff1c7224 */ /* 0x000fc400078e0028 */
[----:B------:R-:W-:-:S03]  /*26e0*/  IMAD.WIDE.U32 R22, R22, 0x200000, RZ ;  /* 0x0020000016167825 */ /* 0x000fc600078e00ff */
[----:B------:R-:W-:-:S03]  /*26f0*/  LOP3.LUT R22, R22, R19, RZ, 0x3c, !PT ;  /* 0x0000001316167212 */ /* 0x000fc600078e3cff */
[----:B------:R-:W-:Y:S01]  /*2700*/  @!P1 DMUL R16, R16, 1.80143985094819840000e+16 ;  /* 0x4350000010109828 */ /* 0x000fe20000000000 */
[----:B------:R-:W-:Y:S01]  /*2710*/  @!P1 IMAD.MOV.U32 R36, RZ, RZ, -0x435 ;  /* 0xfffffbcbff249424 */ /* 0x000fe200078e00ff */
[----:B------:R-:W0:Y:S08]  /*2720*/  I2F.F64.U64 R18, R22 ;  /* 0x0000001600127312 */ /* 0x000e300000301800 */
[----:B------:R-:W-:Y:S01]  /*2730*/  @!P1 IMAD.MOV.U32 R41, RZ, RZ, R17 ;  /* 0x000000ffff299224 */ /* 0x000fe200078e0011 */
[----:B------:R-:W-:-:S03]  /*2740*/  @!P1 MOV R28, R16 ;  /* 0x00000010001c9202 */ /* 0x000fc60000000f00 */
[----:B------:R-:W-:Y:S01]  /*2750*/  VIADD R20, R41, 0xffffffff ;  /* 0xffffffff29147836 */ /* 0x000fe20000000000 */
[----:B0-----:R-:W-:-:S04]  /*2760*/  DFMA R14, R18, 2.2204460492503130808e-16, R14 ;  /* 0x3cb00000120e782b */ /* 0x001fc8000000000e */
[----:B------:R-:W-:-:S04]  /*2770*/  ISETP.GE.U32.AND P2, PT, R20, 0x7fefffff, PT ;  /* 0x7fefffff1400780c */ /* 0x000fc80003f46070 */
[----:B------:R-:W-:Y:S02]  /*2780*/  DMUL R18, RZ, R14 ;  /* 0x0000000eff127228 */ /* 0x000fe40000000000 */
[----:B------:R-:W-:-:S07]  /*2790*/  IMAD.SHL.U32 R24, R15, 0x2, RZ ;  /* 0x000000020f187824 */ /* 0x000fce00078e00ff */
[----:B------:R-:W-:Y:S01]  /*27a0*/  @P2 MOV R20, 0x0 ;  /* 0x0000000000142802 */ /* 0x000fe20000000f00 */
[----:B------:R-:W-:Y:S01]  /*27b0*/  @P2 IMAD.MOV.U32 R21, RZ, RZ, 0x7ff00000 ;  /* 0x7ff00000ff152424 */ /* 0x000fe200078e00ff */
[----:B------:R-:W-:-:S04]  /*27c0*/  ISETP.GT.U32.AND P0, PT, R24, -0x79800000, PT ;  /* 0x868000001800780c */ /* 0x000fc80003f04070 */
[----:B------:R-:W-:Y:S01]  /*27d0*/  FSEL R30, R19, R15, P0 ;  /* 0x0000000f131e7208 */ /* 0x000fe20000000000 */
[----:B------:R-:W-:Y:S01]  /*27e0*/  @P2 DFMA R20, R16, R20, +INF ;  /* 0x7ff000001014242b */ /* 0x000fe20000000014 */
[----:B------:R-:W-:Y:S02]  /*27f0*/  FSEL R14, R18, R14, P0 ;  /* 0x0000000e120e7208 */ /* 0x000fe40000000000 */
[----:B------:R-:W-:Y:S01]  /*2800*/  @P2 LOP3.LUT P0, RZ, R17, 0x7fffffff, RZ, 0xc0, !PT ;  /* 0x7fffffff11ff2812 */ /* 0x000fe2000780c0ff */
[----:B------:R-:W-:-:S04]  /*2810*/  VIADD R15, R30, 0x100000 ;  /* 0x001000001e0f7836 */ /* 0x000fc80000000000 */
[----:B------:R0:W2:Y:S02]  /*2820*/  FRND.F64 R18, R14 ;  /* 0x0000000e00127313 */ /* 0x0000a40000301800 */
[----:B------:R-:W-:Y:S02]  /*2830*/  @P2 FSEL R22, R20, RZ, P0 ;  /* 0x000000ff14162208 */ /* 0x000fe40000000000 */
[----:B------:R-:W-:Y:S01]  /*2840*/  @P2 FSEL R23, R21, -QNAN , P0 ;  /* 0xfff0000015172808 */ /* 0x000fe20000000000 */
[----:B------:R-:W-:Y:S06]  /*2850*/  @P2 BRA `(.L_x_29) ;  /* 0x0000000000f42947 */ /* 0x000fec0003800000 */
[C---:B------:R-:W-:Y:S01]  /*2860*/  LOP3.LUT R16, R41.reuse, 0xfffff, RZ, 0xc0, !PT ;  /* 0x000fffff29107812 */ /* 0x040fe200078ec0ff */
[----:B------:R-:W-:Y:S01]  /*2870*/  UMOV UR6, 0x3ae80f1e ;  /* 0x3ae80f1e00067882 */ /* 0x000fe20000000000 */
[----:B------:R-:W-:Y:S01]  /*2880*/  UMOV UR7, 0x3eb1380b ;  /* 0x3eb1380b00077882 */ /* 0x000fe20000000000 */
[----:B------:R-:W-:Y:S02]  /*2890*/  LEA.HI R36, R41, R36, RZ, 0xc ;  /* 0x0000002429247211 */ /* 0x000fe400078f60ff */
[----:B------:R-:W-:Y:S01]  /*28a0*/  LOP3.LUT R29, R16, 0x3ff00000, RZ, 0xfc, !PT ;  /* 0x3ff00000101d7812 */ /* 0x000fe200078efcff */
[----:B------:R-:W-:-:S03]  /*28b0*/  IMAD.MOV.U32 R16, RZ, RZ, RZ ;  /* 0x000000ffff107224 */ /* 0x000fc600078e00ff */
[----:B------:R-:W-:-:S13]  /*28c0*/  ISETP.GE.U32.AND P0, PT, R29, 0x3ff6a09f, PT ;  /* 0x3ff6a09f1d00780c */ /* 0x000fda0003f06070 */
[----:B------:R-:W-:Y:S02]  /*28d0*/  @P0 VIADD R17, R29, 0xfff00000 ;  /* 0xfff000001d110836 */ /* 0x000fe40000000000 */
[----:B------:R-:W-:Y:S02]  /*28e0*/  @P0 VIADD R36, R36, 0x1 ;  /* 0x0000000124240836 */ /* 0x000fe40000000000 */
[----:B------:R-:W-:-:S06]  /*28f0*/  @P0 IMAD.MOV.U32 R29, RZ, RZ, R17 ;  /* 0x000000ffff1d0224 */ /* 0x000fcc00078e0011 */
[C---:B------:R-:W-:Y:S02]  /*2900*/  DADD R20, R28.reuse, 1 ;  /* 0x3ff000001c147429 */ /* 0x040fe40000000000 */
[----:B------:R-:W-:-:S04]  /*2910*/  DADD R28, R28, -1 ;  /* 0xbff000001c1c7429 */ /* 0x000fc80000000000 */
[----:B------:R-:W3:Y:S02]  /*2920*/  MUFU.RCP64H R17, R21 ;  /* 0x0000001500117308 */ /* 0x000ee40000001800 */
[----:B---3--:R-:W-:-:S08]  /*2930*/  DFMA R26, -R20, R16, 1 ;  /* 0x3ff00000141a742b */ /* 0x008fd00000000110 */
[----:B------:R-:W-:-:S08]  /*2940*/  DFMA R26, R26, R26, R26 ;  /* 0x0000001a1a1a722b */ /* 0x000fd0000000001a */
[----:B------:R-:W-:Y:S01]  /*2950*/  DFMA R26, R16, R26, R16 ;  /* 0x0000001a101a722b */ /* 0x000fe20000000010 */
[----:B------:R-:W-:Y:S01]  /*2960*/  MOV R16, 0x8b7a8b04 ;  /* 0x8b7a8b0400107802 */ /* 0x000fe20000000f00 */
[----:B------:R-:W-:-:S06]  /*2970*/  IMAD.MOV.U32 R17, RZ, RZ, 0x3ed0ee25 ;  /* 0x3ed0ee25ff117424 */ /* 0x000fcc00078e00ff */
        /* <DEDUP_REMOVED lines=9> */
[----:B------:R-:W-:-:S05]  /*2a10*/  DADD R16, R28, -R24 ;  /* 0x000000001c107229 */ /* 0x000fca0000000818 */
[----:B------:R-:W-:Y:S01]  /*2a20*/  DFMA R20, R22, R20, UR6 ;  /* 0x0000000616147e2b */ /* 0x000fe20008000014 */
[----:B------:R-:W-:Y:S01]  /*2a30*/  UMOV UR6, 0x2d1b5154 ;  /* 0x2d1b515400067882 */ /* 0x000fe20000000000 */
[----:B------:R-:W-:Y:S01]  /*2a40*/  UMOV UR7, 0x3f3c71c7 ;  /* 0x3f3c71c700077882 */ /* 0x000fe20000000000 */
[----:B------:R-:W-:-:S05]  /*2a50*/  DADD R16, R16, R16 ;  /* 0x0000000010107229 */ /* 0x000fca0000000010 */
[----:B------:R-:W-:Y:S01]  /*2a60*/  DFMA R20, R22, R20, UR6 ;  /* 0x0000000616147e2b */ /* 0x000fe20008000014 */
[----:B------:R-:W-:Y:S01]  /*2a70*/  UMOV UR6, 0x923be72d ;  /* 0x923be72d00067882 */ /* 0x000fe20000000000 */
[----:B------:R-:W-:Y:S01]  /*2a80*/  UMOV UR7, 0x3f624924 ;  /* 0x3f62492400077882 */ /* 0x000fe20000000000 */
[----:B------:R-:W-:Y:S01]  /*2a90*/  DFMA R16, R28, -R24, R16 ;  /* 0x800000181c10722b */ /* 0x000fe20000000010 */
[----:B------:R-:W-:Y:S01]  /*2aa0*/  LOP3.LUT R28, R36, 0x80000000, RZ, 0x3c, !PT ;  /* 0x80000000241c7812 */ /* 0x000fe200078e3cff */
[----:B------:R-:W-:-:S03]  /*2ab0*/  IMAD.MOV.U32 R29, RZ, RZ, 0x43300000 ;  /* 0x43300000ff1d7424 */ /* 0x000fc600078e00ff */
[----:B------:R-:W-:Y:S01]  /*2ac0*/  DFMA R20, R22, R20, UR6 ;  /* 0x0000000616147e2b */ /* 0x000fe20008000014 */
[----:B------:R-:W-:Y:S01]  /*2ad0*/  UMOV UR6, 0x9999a3c4 ;  /* 0x9999a3c400067882 */ /* 0x000fe20000000000 */
[----:B------:R-:W-:Y:S01]  /*2ae0*/  UMOV UR7, 0x3f899999 ;  /* 0x3f89999900077882 */ /* 0x000fe20000000000 */
[----:B------:R-:W-:-:S05]  /*2af0*/  DMUL R16, R26, R16 ;  /* 0x000000101a107228 */ /* 0x000fca0000000000 */
        /* <DEDUP_REMOVED lines=19> */
.L_x_29:
[----:B------:R-:W-:Y:S05]  /*2c30*/  BSYNC.RECONVERGENT B5 ;  /* 0x0000000000057941 */ /* 0x000fea0003800200 */
.L_x_28:
[----:B------:R-:W-:Y:S01]  /*2c40*/  MOV R16, R14 ;  /* 0x0000000e00107202 */ /* 0x000fe20000000f00 */
[----:B------:R-:W-:Y:S01]  /*2c50*/  IMAD.MOV.U32 R17, RZ, RZ, R30 ;  /* 0x000000ffff117224 */ /* 0x000fe200078e001e */
[----:B------:R-:W-:Y:S01]  /*2c60*/  UMOV UR6, 0x33145c07 ;  /* 0x33145c0700067882 */ /* 0x000fe20000000000 */
[----:B------:R-:W-:Y:S01]  /*2c70*/  UMOV UR7, 0x3ca1a626 ;  /* 0x3ca1a62600077882 */ /* 0x000fe20000000000 */
[----:B------:R-:W-:Y:S01]  /*2c80*/  DMUL R22, R22, -2 ;  /* 0xc000000016167828 */ /* 0x000fe20000000000 */
[----:B------:R-:W-:Y:S01]  /*2c90*/  IMAD.MOV.U32 R42, RZ, RZ, -0x3e107ad8 ;  /* 0xc1ef8528ff2a7424 */ /* 0x000fe200078e00ff */
[----:B------:R-:W-:Y:S01]  /*2ca0*/  MOV R43, 0x3e21eea7 ;  /* 0x3e21eea7002b7802 */ /* 0x000fe20000000f00 */
[----:B--2---:R-:W-:Y:S01]  /*2cb0*/  DFMA R20, R18, -0.5, R16 ;  /* 0xbfe000001214782b */ /* 0x004fe20000000010 */
[----:B------:R-:W-:Y:S01]  /*2cc0*/  UMOV UR8, 0xf9785eba ;  /* 0xf9785eba00087882 */ /* 0x000fe20000000000 */
[----:B------:R-:W-:Y:S01]  /*2cd0*/  UMOV UR9, 0x3de5db65 ;  /* 0x3de5db6500097882 */ /* 0x000fe20000000000 */
[----:B------:R-:W2:Y:S01]  /*2ce0*/  MUFU.RSQ64H R41, R23 ;  /* 0x0000001700297308 */ /* 0x000ea20000001c00 */
[----:B------:R-:W-:Y:S01]  /*2cf0*/  IMAD.MOV.U32 R18, RZ, RZ, 0x0 ;  /* 0x00000000ff127424 */ /* 0x000fe200078e00ff */
[----:B------:R-:W-:Y:S01]  /*2d00*/  BSSY.RECONVERGENT B5, `(.L_x_30) ;  /* 0x000004a000057945 */ /* 0x000fe20003800200 */
[----:B------:R-:W-:-:S02]  /*2d10*/  IMAD.MOV.U32 R19, RZ, RZ, 0x3fd80000 ;  /* 0x3fd80000ff137424 */ /* 0x000fc400078e00ff */
[----:B------:R-:W-:Y:S01]  /*2d20*/  DMUL R24, R20, UR6 ;  /* 0x0000000614187c28 */ /* 0x000fe20008000000 */
[----:B------:R-:W-:Y:S01]  /*2d30*/  UMOV UR6, 0x54442d18 ;  /* 0x54442d1800067882 */ /* 0x000fe20000000000 */
[----:B------:R-:W-:Y:S01]  /*2d40*/  UMOV UR7, 0x400921fb ;  /* 0x400921fb00077882 */ /* 0x000fe20000000000 */
[----:B------:R-:W-:-:S05]  /*2d50*/  VIADD R40, R23, 0xfcb00000 ;  /* 0xfcb0000017287836 */ /* 0x000fca0000000000 */
[----:B------:R-:W-:Y:S01]  /*2d60*/  DFMA R24, R20, UR6, R24 ;  /* 0x0000000614187c2b */ /* 0x000fe20008000018 */
[----:B------:R-:W-:Y:S01]  /*2d70*/  UMOV UR6, 0x20fd8164 ;  /* 0x20fd816400067882 */ /* 0x000fe20000000000 */
[----:B------:R-:W-:Y:S01]  /*2d80*/  IMAD.MOV.U32 R20, RZ, RZ, 0x2cb0d246 ;  /* 0x2cb0d246ff147424 */ /* 0x000fe200078e00ff */
[----:B------:R-:W-:Y:S01]  /*2d90*/  UMOV UR7, 0x3da8ff83 ;  /* 0x3da8ff8300077882 */ /* 0x000fe20000000000 */
[----:B------:R-:W-:Y:S01]  /*2da0*/  IMAD.MOV.U32 R21, RZ, RZ, 0x3e5ae5f1 ;  /* 0x3e5ae5f1ff157424 */ /* 0x000fe200078e00ff */
[----:B--2---:R-:W-:-:S03]  /*2db0*/  DMUL R44, R40, R40 ;  /* 0x00000028282c7228 */ /* 0x004fc60000000000 */
[----:B------:R-:W-:-:S05]  /*2dc0*/  DMUL R26, R24, R24 ;  /* 0x00000018181a7228 */ /* 0x000fca0000000000 */
[----:B------:R-:W-:-:S03]  /*2dd0*/  DFMA R44, R22, -R44, 1 ;  /* 0x3ff00000162c742b */ /* 0x000fc6000000082c */
[C---:B------:R-:W-:Y:S01]  /*2de0*/  DFMA R20, R26.reuse, UR8, -R20 ;  /* 0x000000081a147c2b */ /* 0x040fe20008000814 */
[----:B------:R-:W-:Y:S01]  /*2df0*/  UMOV UR8, 0x69ace392 ;  /* 0x69ace39200087882 */ /* 0x000fe20000000000 */
[----:B------:R-:W-:Y:S01]  /*2e00*/  DFMA R42, R26, -UR6, R42 ;  /* 0x800000061a2a7c2b */ /* 0x000fe2000800002a */
[----:B------:R-:W-:Y:S01]  /*2e10*/  UMOV UR9, 0x3ec71de3 ;  /* 0x3ec71de300097882 */ /* 0x000fe20000000000 */
[----:B------:R-:W-:Y:S01]  /*2e20*/  UMOV UR6, 0x8e06e6d9 ;  /* 0x8e06e6d900067882 */ /* 0x000fe20000000000 */
[----:B------:R-:W-:Y:S01]  /*2e30*/  UMOV UR7, 0x3e927e4f ;  /* 0x3e927e4f00077882 */ /* 0x000fe20000000000 */
[----:B------:R-:W-:Y:S02]  /*2e40*/  DFMA R18, R44, R18, 0.5 ;  /* 0x3fe000002c12742b */ /* 0x000fe40000000012 */
[C---:B------:R-:W-:Y:S01]  /*2e50*/  DFMA R20, R26.reuse, R20, UR8 ;  /* 0x000000081a147e2b */ /* 0x040fe20008000014 */
[----:B------:R-:W-:Y:S01]  /*2e60*/  UMOV UR8, 0x19db62a1 ;  /* 0x19db62a100087882 */ /* 0x000fe20000000000 */
[----:B------:R-:W-:Y:S01]  /*2e70*/  DFMA R42, R26, R42, -UR6 ;  /* 0x800000061a2a7e2b */ /* 0x000fe2000800002a */
[----:B------:R-:W-:Y:S01]  /*2e80*/  UMOV UR9, 0x3f2a01a0 ;  /* 0x3f2a01a000097882 */ /* 0x000fe20000000000 */
[----:B------:R-:W-:Y:S01]  /*2e90*/  UMOV UR6, 0x19ddbce9 ;  /* 0x19ddbce900067882 */ /* 0x000fe20000000000 */
[----:B------:R-:W-:Y:S01]  /*2ea0*/  UMOV UR7, 0x3efa01a0 ;  /* 0x3efa01a000077882 */ /* 0x000fe20000000000 */
[----:B------:R-:W-:-:S02]  /*2eb0*/  DMUL R44, R40, R44 ;  /* 0x0000002c282c7228 */ /* 0x000fc40000000000 */
[C---:B------:R-:W-:Y:S01]  /*2ec0*/  DFMA R20, R26.reuse, R20, -UR8 ;  /* 0x800000081a147e2b */ /* 0x040fe20008000014 */
[----:B------:R-:W-:Y:S01]  /*2ed0*/  UMOV UR8, 0x11110818 ;  /* 0x1111081800087882 */ /* 0x000fe20000000000 */
[----:B------:R-:W-:Y:S01]  /*2ee0*/  DFMA R42, R26, R42, UR6 ;  /* 0x000000061a2a7e2b */ /* 0x000fe2000800002a */
[----:B------:R-:W-:Y:S01]  /*2ef0*/  UMOV UR9, 0x3f811111 ;  /* 0x3f81111100097882 */ /* 0x000fe20000000000 */
[----:B------:R-:W-:Y:S01]  /*2f00*/  UMOV UR6, 0x16c15d47 ;  /* 0x16c15d4700067882 */ /* 0x000fe20000000000 */
[----:B------:R-:W-:Y:S01]  /*2f10*/  UMOV UR7, 0x3f56c16c ;  /* 0x3f56c16c00077882 */ /* 0x000fe20000000000 */
[----:B------:R-:W-:Y:S02]  /*2f20*/  DFMA R44, R18, R44, R40 ;  /* 0x0000002c122c722b */ /* 0x000fe40000000028 */
[C---:B------:R-:W-:Y:S01]  /*2f30*/  DFMA R20, R26.reuse, R20, UR8 ;  /* 0x000000081a147e2b */ /* 0x040fe20008000014 */
[----:B------:R-:W-:Y:S01]  /*2f40*/  UMOV UR8, 0x55555554 ;  /* 0x5555555400087882 */ /* 0x000fe20000000000 */
[----:B------:R-:W-:Y:S01]  /*2f50*/  DFMA R42, R26, R42, -UR6 ;  /* 0x800000061a2a7e2b */ /* 0x000fe2000800002a */
[----:B------:R-:W-:Y:S01]  /*2f60*/  UMOV UR9, 0x3fc55555 ;  /* 0x3fc5555500097882 */ /* 0x000fe20000000000 */
[----:B------:R-:W-:Y:S01]  /*2f70*/  UMOV UR6, 0x55555551 ;  /* 0x5555555100067882 */ /* 0x000fe20000000000 */
[----:B------:R-:W-:Y:S01]  /*2f80*/  UMOV UR7, 0x3fa55555 ;  /* 0x3fa5555500077882 */ /* 0x000fe20000000000 */
[----:B------:R-:W2:Y:S01]  /*2f90*/  F2I.S64.F64 R18, R14 ;  /* 0x0000000e00127311 */ /* 0x000ea20000301900 */
[----:B------:R-:W-:-:S02]  /*2fa0*/  DMUL R28, R22, R44 ;  /* 0x0000002c161c7228 */ /* 0x000fc40000000000 */
[C---:B------:R-:W-:Y:S02]  /*2fb0*/  DFMA R20, R26.reuse, R20, -UR8 ;  /* 0x800000081a147e2b */ /* 0x040fe40008000014 */
[----:B------:R-:W-:-:S06]  /*2fc0*/  DFMA R42, R26, R42, UR6 ;  /* 0x000000061a2a7e2b */ /* 0x000fcc000800002a */
[C---:B------:R-:W-:Y:S02]  /*2fd0*/  DFMA R20, R26.reuse, R20, RZ ;  /* 0x000000141a14722b */ /* 0x040fe400000000ff */
[----:B------:R-:W-:Y:S01]  /*2fe0*/  DFMA R42, R26, R42, -0.5 ;  /* 0xbfe000001a2a742b */ /* 0x000fe2000000002a */
[C---:B--2---:R-:W-:Y:S02]  /*2ff0*/  LOP3.LUT R19, R18.reuse, 0x1, RZ, 0xc0, !PT ;  /* 0x0000000112137812 */ /* 0x044fe400078ec0ff */
[----:B------:R-:W-:-:S03]  /*3000*/  LOP3.LUT P1, RZ, R18, 0x2, RZ, 0xc0, !PT ;  /* 0x0000000212ff7812 */ /* 0x000fc6000782c0ff */
[----:B------:R-:W-:Y:S01]  /*3010*/  DFMA R20, R24, R20, R24 ;  /* 0x000000141814722b */ /* 0x000fe20000000018 */
[----:B------:R-:W-:Y:S01]  /*3020*/  ISETP.NE.U32.AND P0, PT, R19, 0x1, PT ;  /* 0x000000011300780c */ /* 0x000fe20003f05070 */
[----:B------:R-:W-:Y:S02]  /*3030*/  DFMA R42, R26, R42, 1 ;  /* 0x3ff000001a2a742b */ /* 0x000fe4000000002a */
[----:B------:R-:W-:Y:S01]  /*3040*/  DFMA R24, R28, -R28, R22 ;  /* 0x8000001c1c18722b */ /* 0x000fe20000000016 */
[----:B------:R-:W-:Y:S01]  /*3050*/  ISETP.NE.U32.AND.EX P0, PT, RZ, RZ, PT, P0 ;  /* 0x000000ffff00720c */ /* 0x000fe20003f05100 */
[----:B------:R-:W-:-:S04]  /*3060*/  VIADD R27, R45, 0xfff00000 ;  /* 0xfff000002d1b7836 */ /* 0x000fc80000000000 */
[----:B------:R-:W-:Y:S02]  /*3070*/  LOP3.LUT R26, R21, 0x80000000, RZ, 0x3c, !PT ;  /* 0x80000000151a7812 */ /* 0x000fe400078e3cff */
[----:B------:R-:W-:Y:S02]  /*3080*/  FSEL R18, R42, R20, !P0 ;  /* 0x000000142a127208 */ /* 0x000fe40004000000 */
[----:B------:R-:W-:Y:S02]  /*3090*/  FSEL R19, R43, R21, !P0 ;  /* 0x000000152b137208 */ /* 0x000fe40004000000 */
[----:B------:R-:W-:Y:S02]  /*30a0*/  FSEL R20, R20, R42, !P0 ;  /* 0x0000002a14147208 */ /* 0x000fe40004000000 */
[----:B------:R-:W-:Y:S01]  /*30b0*/  FSEL R21, R26, R43, !P0 ;  /* 0x0000002b1a157208 */ /* 0x000fe20004000000 */
[----:B------:R-:W-:Y:S01]  /*30c0*/  IMAD.MOV.U32 R26, RZ, RZ, R44 ;  /* 0x000000ffff1a7224 */ /* 0x000fe200078e002c */
[----:B------:R-:W-:-:S02]  /*30d0*/  ISETP.GE.U32.AND P0, PT, R40, 0x7ca00000, PT ;  /* 0x7ca000002800780c */ /* 0x000fc40003f06070 */
[----:B------:R-:W-:Y:S02]  /*30e0*/  @P1 LOP3.LUT R36, R21, 0x80000000, RZ, 0x3c, !PT ;  /* 0x8000000015241812 */ /* 0x000fe400078e3cff */
[----:B------:R-:W-:Y:S01]  /*30f0*/  @P1 LOP3.LUT R30, R19, 0x80000000, RZ, 0x3c, !PT ;  /* 0x80000000131e1812 */ /* 0x000fe200078e3cff */
[----:B------:R-:W-:Y:S02]  /*3100*/  DFMA R42, R24, R26, R28 ;  /* 0x0000001a182a722b */ /* 0x000fe4000000001c */
[----:B------:R-:W-:Y:S01]  /*3110*/  @P1 IMAD.MOV.U32 R21, RZ, RZ, R36 ;  /* 0x000000ffff151224 */ /* 0x000fe200078e0024 */
[----:B------:R-:W-:-:S05]  /*3120*/  @P1 MOV R19, R30 ;  /* 0x0000001e00131202 */ /* 0x000fca0000000f00 */
[----:B------:R-:W-:Y:S05]  /*3130*/  @!P0 BRA `(.L_x_31) ;  /* 0x0000000000188947 */ /* 0x000fea0003800000 */
[----:B------:R-:W-:Y:S01]  /*3140*/  IMAD.MOV.U32 R26, RZ, RZ, R44 ;  /* 0x000000ffff1a7224 */ /* 0x000fe200078e002c */
[----:B------:R-:W-:Y:S01]  /*3150*/  MOV R30, 0x3180 ;  /* 0x00003180001e7802 */ /* 0x000fe20000000f00 */
[----:B------:R-:W-:-:S07]  /*3160*/  IMAD.MOV.U32 R36, RZ, RZ, R40 ;  /* 0x000000ffff247224 */ /* 0x000fce00078e0028 */
[----:B01----:R-:W-:Y:S05]  /*3170*/  CALL.REL.NOINC `($__internal_0_$__cuda_sm20_dsqrt_rn_f64_mediumpath_v1) ;  /* 0x0000001000e87944 */ /* 0x003fea0003c00000 */
[----:B------:R-:W-:Y:S01]  /*3180*/  IMAD.MOV.U32 R42, RZ, RZ, R24 ;  /* 0x000000ffff2a7224 */ /* 0x000fe200078e0018 */
[----:B------:R-:W-:-:S07]  /*3190*/  MOV R43, R25 ;  /* 0x00000019002b7202 */ /* 0x000fce0000000f00 */
.L_x_31:
[----:B------:R-:W-:Y:S05]  /*31a0*/  BSYNC.RECONVERGENT B5 ;  /* 0x0000000000057941 */ /* 0x000fea0003800200 */
.L_x_30:
[----:B------:R-:W2:Y:S01]  /*31b0*/  FRND.F64.TRUNC R24, R16 ;  /* 0x0000001000187313 */ /* 0x000ea2000030d800 */
[----:B------:R-:W-:Y:S01]  /*31c0*/  DMUL R22, RZ, R16 ;  /* 0x00000010ff167228 */ /* 0x000fe20000000000 */
[----:B------:R-:W-:Y:S01]  /*31d0*/  IMAD.MOV.U32 R30, RZ, RZ, R37 ;  /* 0x000000ffff1e7224 */ /* 0x000fe200078e0025 */
[----:B------:R-:W-:Y:S01]  /*31e0*/  DADD R20, RZ, R20 ;  /* 0x00000000ff147229 */ /* 0x000fe20000000014 */
[----:B------:R-:W-:-:S07]  /*31f0*/  IMAD.MOV.U32 R38, RZ, RZ, 0x1 ;  /* 0x00000001ff267424 */ /* 0x000fce00078e00ff */
[----:B------:R-:W-:Y:S02]  /*3200*/  DMUL R20, R20, R42 ;  /* 0x0000002a14147228 */ /* 0x000fe40000000000 */
[----:B--2---:R-:W-:-:S06]  /*3210*/  DSETP.NEU.AND P0, PT, R16, R24, PT ;  /* 0x000000181000722a */ /* 0x004fcc0003f0d000 */
[----:B------:R-:W-:Y:S01]  /*3220*/  FSEL R18, R22, R18, !P0 ;  /* 0x0000001216127208 */ /* 0x000fe20004000000 */
[----:B------:R-:W-:Y:S01]  /*3230*/  IMAD.MOV.U32 R22, RZ, RZ, R31 ;  /* 0x000000ffff167224 */ /* 0x000fe200078e001f */
[----:B------:R-:W-:Y:S01]  /*3240*/  FSEL R19, R23, R19, !P0 ;  /* 0x0000001317137208 */ /* 0x000fe20004000000 */
[----:B------:R-:W-:-:S05]  /*3250*/  IMAD.MOV.U32 R31, RZ, RZ, R33 ;  /* 0x000000ffff1f7224 */ /* 0x000fca00078e0021 */
[----:B------:R-:W-:-:S11]  /*3260*/  DMUL R18, R42, R18 ;  /* 0x000000122a127228 */ /* 0x000fd60000000000 */
.L_x_27:
[----:B------:R-:W-:Y:S05]  /*3270*/  BSYNC.RECONVERGENT B4 ;  /* 0x0000000000047941 */ /* 0x000fea0003800200 */
.L_x_26:
[----:B------:R-:W-:Y:S01]  /*3280*/  MOV R16, 0xc6785457 ;  /* 0xc678545700107802 */ /* 0x000fe20000000f00 */
[----:B------:R-:W-:-:S06]  /*3290*/  IMAD.MOV.U32 R17, RZ, RZ, 0x3fb44d57 ;  /* 0x3fb44d57ff117424 */ /* 0x000fcc00078e00ff */
[----:B------:R-:W-:-:S08]  /*32a0*/  DFMA R16, R18, R16, 1 ;  /* 0x3ff000001210742b */ /* 0x000fd00000000010 */
[----:B------:R-:W-:-:S14]  /*32b0*/  DSETP.GTU.AND P0, PT, R16, RZ, PT ;  /* 0x000000ff1000722a */ /* 0x000fdc0003f0c000 */
[----:B------:R-:W-:Y:S05]  /*32c0*/  @!P0 BRA `(.L_x_32) ;  /* 0xfffffff000408947 */ /* 0x000fea000383ffff */
[----:B------:R-:W-:Y:S05]  /*32d0*/  BSYNC.RECONVERGENT B3 ;  /* 0x0000000000037941 */ /* 0x000fea0003800200 */
.L_x_25:
        /* <DEDUP_REMOVED lines=10> */
[----:B------:R-:W-:Y:S01]  /*3380*/  LOP3.LUT R31, R22, R23, RZ, 0x3c, !PT ;  /* 0x00000017161f7212 */ /* 0x000fe200078e3cff */
[----:B------:R-:W-:-:S03]  /*3390*/  IMAD.SHL.U32 R23, R25, 0x2, RZ ;  /* 0x0000000219177824 */ /* 0x000fc600078e00ff */
[----:B------:R-:W-:Y:S02]  /*33a0*/  SHF.L.U32 R22, R31, 0x4, RZ ;  /* 0x000000041f167819 */ /* 0x000fe400000006ff */
[----:B------:R-:W-:Y:S02]  /*33b0*/  IADD3 R27, PT, PT, R34, 0x587c5, R31 ;  /* 0x000587c5221b7810 */ /* 0x000fe40007ffe01f */
        /* <DEDUP_REMOVED lines=8> */
[----:B------:R-:W2:Y:S01]  /*3440*/  I2F.F64.U64 R24, R24 ;  /* 0x0000001800187312 */ /* 0x000ea20000301800 */
[----:B------:R-:W-:Y:S02]  /*3450*/  IMAD.MOV.U32 R22, RZ, RZ, 0x0 ;  /* 0x00000000ff167424 */ /* 0x000fe400078e00ff */
[----:B------:R-:W-:-:S04]  /*3460*/  IMAD.MOV.U32 R23, RZ, RZ, 0x3ca00000 ;  /* 0x3ca00000ff177424 */ /* 0x000fc800078e00ff */
[----:B------:R-:W-:Y:S02]  /*3470*/  DFMA R26, R26, R18, 1 ;  /* 0x3ff000001a1a742b */ /* 0x000fe40000000012 */
[----:B--2---:R-:W-:Y:S02]  /*3480*/  DFMA R24, R24, R22, 5.5511151231257827021e-17 ;  /* 0x3c9000001818742b */ /* 0x004fe40000000016 */
        /* <DEDUP_REMOVED lines=9> */
[--C-:B------:R-:W-:Y:S01]  /*3520*/  IMAD.MOV.U32 R27, RZ, RZ, R17.reuse ;  /* 0x000000ffff1b7224 */ /* 0x100fe200078e0011 */
[----:B------:R-:W-:Y:S01]  /*3530*/  BSSY.RECONVERGENT B3, `(.L_x_34) ;  /* 0x000005a000037945 */ /* 0x000fe20003800200 */
[----:B------:R-:W-:Y:S01]  /*3540*/  IMAD.MOV.U32 R35, RZ, RZ, R17 ;  /* 0x000000ffff237224 */ /* 0x000fe200078e0011 */
[----:B------:R-:W-:Y:S01]  /*3550*/  MOV R34, 0xfffffc01 ;  /* 0xfffffc0100227802 */ /* 0x000fe20000000f00 */
[----:B------:R-:W-:-:S04]  /*3560*/  IMAD.MOV.U32 R36, RZ, RZ, R16 ;  /* 0x000000ffff247224 */ /* 0x000fc800078e0010 */
[----:B------:R-:W-:Y:S01]  /*3570*/  @!P2 DMUL R24, R24, 1.80143985094819840000e+16 ;  /* 0x435000001818a828 */ /* 0x000fe20000000000 */
[----:B------:R-:W-:Y:S01]  /*3580*/  @!P2 IMAD.MOV.U32 R34, RZ, RZ, -0x435 ;  /* 0xfffffbcbff22a424 */ /* 0x000fe200078e00ff */
[----:B------:R-:W-:-:S08]  /*3590*/  @!P0 DMUL R26, R16, 1.80143985094819840000e+16 ;  /* 0x43500000101a8828 */ /* 0x000fd00000000000 */
[----:B------:R-:W-:Y:S01]  /*35a0*/  @!P2 MOV R43, R25 ;  /* 0x00000019002ba202 */ /* 0x000fe20000000f00 */
[----:B------:R-:W-:Y:S02]  /*35b0*/  @!P2 IMAD.MOV.U32 R44, RZ, RZ, R24 ;  /* 0x000000ffff2ca224 */ /* 0x000fe400078e0018 */
[----:B------:R-:W-:Y:S02]  /*35c0*/  @!P0 IMAD.MOV.U32 R35, RZ, RZ, R27 ;  /* 0x000000ffff238224 */ /* 0x000fe400078e001b */
[----:B------:R-:W-:Y:S02]  /*35d0*/  VIADD R22, R43, 0xffffffff ;  /* 0xffffffff2b167836 */ /* 0x000fe40000000000 */
[----:B------:R-:W-:Y:S02]  /*35e0*/  VIADD R23, R35, 0xffffffff ;  /* 0xffffffff23177836 */ /* 0x000fe40000000000 */
[----:B------:R-:W-:Y:S01]  /*35f0*/  @!P0 IMAD.MOV.U32 R36, RZ, RZ, R26 ;  /* 0x000000ffff248224 */ /* 0x000fe200078e001a */
[----:B------:R-:W-:-:S02]  /*3600*/  ISETP.GE.U32.AND P3, PT, R22, 0x7fefffff, PT ;  /* 0x7fefffff1600780c */ /* 0x000fc40003f66070 */
[----:B------:R-:W-:-:S11]  /*3610*/  ISETP.GE.U32.AND P1, PT, R23, 0x7fefffff, PT ;  /* 0x7fefffff1700780c */ /* 0x000fd60003f26070 */
[----:B------:R-:W-:Y:S01]  /*3620*/  @P3 IMAD.MOV.U32 R28, RZ, RZ, 0x0 ;  /* 0x00000000ff1c3424 */ /* 0x000fe200078e00ff */
[----:B------:R-:W-:Y:S01]  /*3630*/  @P3 MOV R29, 0x7ff00000 ;  /* 0x7ff00000001d3802 */ /* 0x000fe20000000f00 */
[----:B------:R-:W-:Y:S01]  /*3640*/  @P1 IMAD.MOV.U32 R22, RZ, RZ, 0x0 ;  /* 0x00000000ff161424 */ /* 0x000fe200078e00ff */
[----:B------:R-:W-:Y:S01]  /*3650*/  @P3 LOP3.LUT P4, RZ, R25, 0x7fffffff, RZ, 0xc0, !PT ;  /* 0x7fffffff19ff3812 */ /* 0x000fe2000788c0ff */
[----:B------:R-:W-:Y:S01]  /*3660*/  @P1 IMAD.MOV.U32 R23, RZ, RZ, 0x7ff00000 ;  /* 0x7ff00000ff171424 */ /* 0x000fe200078e00ff */
[----:B------:R-:W-:Y:S02]  /*3670*/  @P1 LOP3.LUT P5, RZ, R27, 0x7fffffff, RZ, 0xc0, !PT ;  /* 0x7fffffff1bff1812 */ /* 0x000fe400078ac0ff */
[----:B------:R-:W-:-:S03]  /*3680*/  @P3 DFMA R28, R24, R28, +INF ;  /* 0x7ff00000181c342b */ /* 0x000fc6000000001c */
[----:B------:R-:W-:-:S07]  /*3690*/  @P1 DFMA R22, R26, R22, +INF ;  /* 0x7ff000001a16142b */ /* 0x000fce0000000016 */
        /* <DEDUP_REMOVED lines=8> */
[----:B------:R-:W-:Y:S01]  /*3720*/  UMOV UR7, 0x3eb1380b ;  /* 0x3eb1380b00077882 */ /* 0x000fe20000000000 */
[----:B------:R-:W-:Y:S01]  /*3730*/  LOP3.LUT R29, R22, 0x3ff00000, RZ, 0xfc, !PT ;  /* 0x3ff00000161d7812 */ /* 0x000fe200078efcff */
[----:B------:R-:W-:Y:S01]  /*3740*/  IMAD.MOV.U32 R22, RZ, RZ, RZ ;  /* 0x000000ffff167224 */ /* 0x000fe200078e00ff */
[----:B------:R-:W-:Y:S02]  /*3750*/  LEA.HI R34, R43, R34, RZ, 0xc ;  /* 0x000000222b227211 */ /* 0x000fe400078f60ff */
[----:B------:R-:W-:-:S13]  /*3760*/  ISETP.GE.U32.AND P2, PT, R29, 0x3ff6a09f, PT ;  /* 0x3ff6a09f1d00780c */ /* 0x000fda0003f46070 */
[----:B------:R-:W-:Y:S02]  /*3770*/  @P2 VIADD R23, R29, 0xfff00000 ;  /* 0xfff000001d172836 */ /* 0x000fe40000000000 */
[----:B------:R-:W-:-:S03]  /*3780*/  @P2 VIADD R34, R34, 0x1 ;  /* 0x0000000122222836 */ /* 0x000fc60000000000 */
[----:B------:R-:W-:-:S06]  /*3790*/  @P2 MOV R29, R23 ;  /* 0x00000017001d2202 */ /* 0x000fcc0000000f00 */
[C---:B------:R-:W-:Y:S02]  /*37a0*/  DADD R44, R28.reuse, 1 ;  /* 0x3ff000001c2c7429 */ /* 0x040fe40000000000 */
[----:B------:R-:W-:-:S04]  /*37b0*/  DADD R28, R28, -1 ;  /* 0xbff000001c1c7429 */ /* 0x000fc80000000000 */
[----:B------:R-:W2:Y:S02]  /*37c0*/  MUFU.RCP64H R23, R45 ;  /* 0x0000002d00177308 */ /* 0x000ea40000001800 */
[----:B--2---:R-:W-:-:S08]  /*37d0*/  DFMA R26, -R44, R22, 1 ;  /* 0x3ff000002c1a742b */ /* 0x004fd00000000116 */
        /* <DEDUP_REMOVED lines=32> */
[----:B------:R-:W-:Y:S01]  /*39e0*/  DMUL R44, R28, R24 ;  /* 0x000000181c2c7228 */ /* 0x000fe20000000000 */
[----:B------:R-:W-:Y:S02]  /*39f0*/  LOP3.LUT R24, R34, 0x80000000, RZ, 0x3c, !PT ;  /* 0x8000000022187812 */ /* 0x000fe400078e3cff */
[----:B------:R-:W-:-:S05]  /*3a00*/  MOV R25, 0x43300000 ;  /* 0x4330000000197802 */ /* 0x000fca0000000f00 */
[----:B------:R-:W-:Y:S02]  /*3a10*/  DFMA R44, R22, R44, R26 ;  /* 0x0000002c162c722b */ /* 0x000fe4000000001a */
[----:B------:R-:W-:Y:S01]  /*3a20*/  DADD R24, R24, -UR6 ;  /* 0x8000000618187e29 */ /* 0x000fe20008000000 */
[----:B------:R-:W-:Y:S01]  /*3a30*/  UMOV UR6, 0xfefa39ef ;  /* 0xfefa39ef00067882 */ /* 0x000fe20000000000 */
[----:B------:R-:W-:-:S06]  /*3a40*/  UMOV UR7, 0x3fe62e42 ;  /* 0x3fe62e4200077882 */ /* 0x000fcc0000000000 */
[----:B------:R-:W-:-:S08]  /*3a50*/  DFMA R28, R24, UR6, R22 ;  /* 0x00000006181c7c2b */ /* 0x000fd00008000016 */
[----:B------:R-:W-:Y:S01]  /*3a60*/  DFMA R26, R24, -UR6, R28 ;  /* 0x80000006181a7c2b */ /* 0x000fe2000800001c */
[----:B------:R-:W-:Y:S01]  /*3a70*/  UMOV UR6, 0x3b39803f ;  /* 0x3b39803f00067882 */ /* 0x000fe20000000000 */
[----:B------:R-:W-:-:S06]  /*3a80*/  UMOV UR7, 0x3c7abc9e ;  /* 0x3c7abc9e00077882 */ /* 0x000fcc0000000000 */
[----:B------:R-:W-:-:S08]  /*3a90*/  DADD R26, -R22, R26 ;  /* 0x00000000161a7229 */ /* 0x000fd0000000011a */
[----:B------:R-:W-:-:S08]  /*3aa0*/  DADD R26, R44, -R26 ;  /* 0x000000002c1a7229 */ /* 0x000fd0000000081a */
[----:B------:R-:W-:-:S08]  /*3ab0*/  DFMA R26, R24, UR6, R26 ;  /* 0x00000006181a7c2b */ /* 0x000fd0000800001a */
[----:B------:R-:W-:-:S11]  /*3ac0*/  DADD R28, R28, R26 ;  /* 0x000000001c1c7229 */ /* 0x000fd6000000001a */
.L_x_35:
[----:B------:R-:W-:Y:S05]  /*3ad0*/  BSYNC.RECONVERGENT B3 ;  /* 0x0000000000037941 */ /* 0x000fea0003800200 */
.L_x_34:
[----:B------:R-:W-:Y:S01]  /*3ae0*/  BSSY.RECONVERGENT B3, `(.L_x_36) ;  /* 0x0000044000037945 */ /* 0x000fe20003800200 */
[----:B------:R-:W-:Y:S01]  /*3af0*/  IMAD.MOV.U32 R44, RZ, RZ, -0x3ff ;  /* 0xfffffc01ff2c7424 */ /* 0x000fe200078e00ff */
[----:B------:R-:W-:Y:S01]  /*3b00*/  @!P0 MOV R44, 0xfffffbcb ;  /* 0xfffffbcb002c8802 */ /* 0x000fe20000000f00 */
[----:B------:R-:W-:Y:S02]  /*3b10*/  IMAD.MOV.U32 R43, RZ, RZ, R31 ;  /* 0x000000ffff2b7224 */ /* 0x000fe400078e001f */
[----:B------:R-:W-:Y:S02]  /*3b20*/  IMAD.MOV.U32 R31, RZ, RZ, R42 ;  /* 0x000000ffff1f7224 */ /* 0x000fe400078e002a */
[----:B------:R-:W-:Y:S01]  /*3b30*/  IMAD.MOV.U32 R34, RZ, RZ, R37 ;  /* 0x000000ffff227224 */ /* 0x000fe200078e0025 */
        /* <DEDUP_REMOVED lines=8> */
[----:B------:R-:W-:Y:S02]  /*3bc0*/  @P0 VIADD R23, R37, 0xfff00000 ;  /* 0xfff0000025170836 */ /* 0x000fe40000000000 */
[----:B------:R-:W-:Y:S02]  /*3bd0*/  @P0 VIADD R35, R35, 0x1 ;  /* 0x0000000123230836 */ /* 0x000fe40000000000 */
[----:B------:R-:W-:-:S06]  /*3be0*/  @P0 IMAD.MOV.U32 R37, RZ, RZ, R23 ;  /* 0x000000ffff250224 */ /* 0x000fcc00078e0017 */
        /* <DEDUP_REMOVED lines=12> */
[----:B------:R-:W-:Y:S01]  /*3cb0*/  IMAD.MOV.U32 R22, RZ, RZ, -0x748574fc ;  /* 0x8b7a8b04ff167424 */ /* 0x000fe200078e00ff */
[----:B------:R-:W-:-:S06]  /*3cc0*/  MOV R23, 0x3ed0ee25 ;  /* 0x3ed0ee2500177802 */ /* 0x000fcc0000000f00 */
[----:B------:R-:W-:Y:S02]  /*3cd0*/  DMUL R24, R40, R24 ;  /* 0x0000001828187228 */ /* 0x000fe40000000000 */
        /* <DEDUP_REMOVED lines=36> */
.L_x_37:
[----:B------:R-:W-:Y:S05]  /*3f20*/  BSYNC.RECONVERGENT B3 ;  /* 0x0000000000037941 */ /* 0x000fea0003800200 */
.L_x_36:
        /* <DEDUP_REMOVED lines=9> */
.L_x_33:
[----:B------:R-:W-:Y:S05]  /*3fc0*/  BSYNC.RECONVERGENT B2 ;  /* 0x0000000000027941 */ /* 0x000fea0003800200 */
.L_x_24:
[----:B------:R-:W2:Y:S01]  /*3fd0*/  LDC R21, c[0x0][0x384] ;  /* 0x0000e100ff157b82 */ /* 0x000ea20000000800 */
[----:B------:R-:W3:Y:S01]  /*3fe0*/  LDCU UR6, c[0x3][0x48] ;  /* 0x00c00900ff0677ac */ /* 0x000ee20008000800 */
[----:B-1----:R-:W-:Y:S01]  /*3ff0*/  IMAD.IADD R20, R3, 0x1, R32 ;  /* 0x0000000103147824 */ /* 0x002fe200078e0220 */
[----:B------:R-:W-:Y:S01]  /*4000*/  DMUL R16, R16, 212 ;  /* 0x406a800010107828 */ /* 0x000fe20000000000 */
[----:B------:R-:W-:Y:S07]  /*4010*/  BSSY.RECONVERGENT B2, `(.L_x_39) ;  /* 0x0000041000027945 */ /* 0x000fee0003800200 */
[----:B------:R-:W-:-:S06]  /*4020*/  DMUL R16, R16, 0.5 ;  /* 0x3fe0000010107828 */ /* 0x000fcc0000000000 */
[----:B------:R1:W4:Y:S01]  /*4030*/  F2I.F64.TRUNC R25, R16 ;  /* 0x0000001000197311 */ /* 0x000322000030d100 */
[----:B---3--:R-:W-:-:S05]  /*4040*/  VIADD R22, R20, UR6 ;  /* 0x0000000614167c36 */ /* 0x008fca0008000000 */
[----:B--2---:R-:W-:-:S04]  /*4050*/  VIMNMX R23, PT, PT, R22, R21, PT ;  /* 0x0000001516177248 */ /* 0x004fc80003fe0100 */
[----:B------:R-:W-:-:S13]  /*4060*/  ISETP.GT.AND P0, PT, R23, R20, PT ;  /* 0x000000141700720c */ /* 0x000fda0003f04270 */
[----:B-1--4-:R-:W-:Y:S05]  /*4070*/  @!P0 BRA `(.L_x_40) ;  /* 0x0000000000e88947 */ /* 0x012fea0003800000 */
[----:B------:R-:W-:Y:S01]  /*4080*/  IADD3 R16, PT, PT, -R20, R23, RZ ;  /* 0x0000001714107210 */ /* 0x000fe20007ffe1ff */
[----:B------:R-:W-:Y:S01]  /*4090*/  BSSY.RECONVERGENT B3, `(.L_x_41) ;  /* 0x000001b000037945 */ /* 0x000fe20003800200 */
[----:B------:R-:W-:Y:S02]  /*40a0*/  IMAD.MOV.U32 R24, RZ, RZ, R20 ;  /* 0x000000ffff187224 */ /* 0x000fe400078e0014 */
[----:B------:R-:W-:-:S13]  /*40b0*/  LOP3.LUT P0, R26, R16, 0x3, RZ, 0xc0, !PT ;  /* 0x00000003101a7812 */ /* 0x000fda000780c0ff */
[----:B------:R-:W-:Y:S05]  /*40c0*/  @!P0 BRA `(.L_x_42) ;  /* 0x00000000005c8947 */ /* 0x000fea0003800000 */
[----:B------:R-:W1:Y:S01]  /*40d0*/  LDC.64 R18, c[0x0][0x3a0] ;  /* 0x0000e800ff127b82 */ /* 0x000e620000000a00 */
[----:B------:R-:W-:-:S07]  /*40e0*/  IMAD R27, R12, R21, R20 ;  /* 0x000000150c1b7224 */ /* 0x000fce00078e0214 */
[----:B------:R-:W2:Y:S01]  /*40f0*/  LDC.64 R16, c[0x0][0x390] ;  /* 0x0000e400ff107b82 */ /* 0x000ea20000000a00 */
[----:B-1----:R-:W-:-:S05]  /*4100*/  IMAD.WIDE R18, R27, 0x4, R18 ;  /* 0x000000041b127825 */ /* 0x002fca00078e0212 */
[----:B------:R-:W3:Y:S04]  /*4110*/  LDG.E R27, desc[UR4][R18.64] ;  /* 0x00000004121b7981 */ /* 0x000ee8000c1e1900 */
[----:B--2---:R-:W3:Y:S01]  /*4120*/  LDG.E R24, desc[UR4][R16.64+0x8] ;  /* 0x0000080410187981 */ /* 0x004ee2000c1e1900 */
[----:B------:R-:W-:Y:S01]  /*4130*/  ISETP.NE.AND P0, PT, R26, 0x1, PT ;  /* 0x000000011a00780c */ /* 0x000fe20003f05270 */
[----:B---3--:R-:W-:-:S05]  /*4140*/  FADD R27, R24, R27 ;  /* 0x0000001b181b7221 */ /* 0x008fca0000000000 */
[----:B------:R1:W-:Y:S01]  /*4150*/  STG.E desc[UR4][R18.64], R27 ;  /* 0x0000001b12007986 */ /* 0x0003e2000c101904 */
[----:B------:R-:W-:-:S06]  /*4160*/  VIADD R24, R20, 0x1 ;  /* 0x0000000114187836 */ /* 0x000fcc0000000000 */
[----:B------:R-:W-:Y:S05]  /*4170*/  @!P0 BRA `(.L_x_42) ;  /* 0x0000000000308947 */ /* 0x000fea0003800000 */
[----:B------:R-:W2:Y:S04]  /*4180*/  LDG.E R24, desc[UR4][R16.64+0x10] ;  /* 0x0000100410187981 */ /* 0x000ea8000c1e1900 */
[----:B-1----:R-:W2:Y:S01]  /*4190*/  LDG.E R27, desc[UR4][R18.64+0x4] ;  /* 0x00000404121b7981 */ /* 0x002ea2000c1e1900 */
[----:B------:R-:W-:Y:S01]  /*41a0*/  ISETP.NE.AND P0, PT, R26, 0x2, PT ;  /* 0x000000021a00780c */ /* 0x000fe20003f05270 */
[----:B--2---:R-:W-:Y:S01]  /*41b0*/  FADD R27, R24, R27 ;  /* 0x0000001b181b7221 */ /* 0x004fe20000000000 */
[----:B------:R-:W-:-:S04]  /*41c0*/  VIADD R24, R20, 0x2 ;  /* 0x0000000214187836 */ /* 0x000fc80000000000 */
[----:B------:R2:W-:Y:S07]  /*41d0*/  STG.E desc[UR4][R18.64+0x4], R27 ;  /* 0x0000041b12007986 */ /* 0x0005ee000c101904 */
[----:B------:R-:W-:Y:S05]  /*41e0*/  @!P0 BRA `(.L_x_42) ;  /* 0x0000000000148947 */ /* 0x000fea0003800000 */
[----:B------:R-:W3:Y:S04]  /*41f0*/  LDG.E R16, desc[UR4][R16.64+0x18] ;  /* 0x0000180410107981 */ /* 0x000ee8000c1e1900 */
[----:B--2---:R-:W3:Y:S01]  /*4200*/  LDG.E R27, desc[UR4][R18.64+0x8] ;  /* 0x00000804121b7981 */ /* 0x004ee2000c1e1900 */
[----:B------:R-:W-:Y:S01]  /*4210*/  IADD3 R24, PT, PT, R20, 0x3, RZ ;  /* 0x0000000314187810 */ /* 0x000fe20007ffe0ff */
[----:B---3--:R-:W-:-:S05]  /*4220*/  FADD R27, R16, R27 ;  /* 0x0000001b101b7221 */ /* 0x008fca0000000000 */
[----:B------:R3:W-:Y:S02]  /*4230*/  STG.E desc[UR4][R18.64+0x8], R27 ;  /* 0x0000081b12007986 */ /* 0x0007e4000c101904 */
.L_x_42:
[----:B------:R-:W-:Y:S05]  /*4240*/  BSYNC.RECONVERGENT B3 ;  /* 0x0000000000037941 */ /* 0x000fea0003800200 */
.L_x_41:
[----:B------:R-:W-:-:S04]  /*4250*/  IADD3 R3, PT, PT, R3, R32, -R23 ;  /* 0x0000002003037210 */ /* 0x000fc80007ffe817 */
[----:B------:R-:W-:-:S13]  /*4260*/  ISETP.GT.U32.AND P0, PT, R3, -0x4, PT ;  /* 0xfffffffc0300780c */ /* 0x000fda0003f04070 */
[----:B------:R-:W-:Y:S05]  /*4270*/  @P0 BRA `(.L_x_40) ;  /* 0x0000000000680947 */ /* 0x000fea0003800000 */
.L_x_43:
[----:B-123--:R-:W1:Y:S01]  /*4280*/  LDC.64 R18, c[0x0][0x3a0] ;  /* 0x0000e800ff127b82 */ /* 0x00ee620000000a00 */
[----:B------:R-:W-:Y:S02]  /*4290*/  IMAD.IADD R3, R24, 0x1, -R20 ;  /* 0x0000000118037824 */ /* 0x000fe400078e0a14 */
[----:B------:R-:W-:Y:S02]  /*42a0*/  IMAD R27, R12, R21, R24 ;  /* 0x000000150c1b7224 */ /* 0x000fe400078e0218 */
[----:B------:R-:W-:-:S03]  /*42b0*/  IMAD.SHL.U32 R3, R3, 0x2, RZ ;  /* 0x0000000203037824 */ /* 0x000fc600078e00ff */
[----:B------:R-:W2:Y:S01]  /*42c0*/  LDC.64 R16, c[0x0][0x390] ;  /* 0x0000e400ff107b82 */ /* 0x000ea20000000a00 */
[----:B-1----:R-:W-:-:S05]  /*42d0*/  IMAD.WIDE R18, R27, 0x4, R18 ;  /* 0x000000041b127825 */ /* 0x002fca00078e0212 */
[----:B------:R-:W3:Y:S01]  /*42e0*/  LDG.E R26, desc[UR4][R18.64] ;  /* 0x00000004121a7981 */ /* 0x000ee2000c1e1900 */
[----:B--2---:R-:W-:-:S03]  /*42f0*/  IMAD.WIDE R16, R3, 0x4, R16 ;  /* 0x0000000403107825 */ /* 0x004fc600078e0210 */
[----:B------:R-:W2:Y:S04]  /*4300*/  LDG.E R27, desc[UR4][R18.64+0x4] ;  /* 0x00000404121b7981 */ /* 0x000ea8000c1e1900 */
[----:B------:R-:W3:Y:S04]  /*4310*/  LDG.E R3, desc[UR4][R16.64+0x8] ;  /* 0x0000080410037981 */ /* 0x000ee8000c1e1900 */
[----:B------:R-:W4:Y:S04]  /*4320*/  LDG.E R29, desc[UR4][R18.64+0x8] ;  /* 0x00000804121d7981 */ /* 0x000f28000c1e1900 */
[----:B------:R-:W5:Y:S01]  /*4330*/  LDG.E R31, desc[UR4][R18.64+0xc] ;  /* 0x00000c04121f7981 */ /* 0x000f62000c1e1900 */
[----:B---3--:R-:W-:-:S05]  /*4340*/  FADD R3, R3, R26 ;  /* 0x0000001a03037221 */ /* 0x008fca0000000000 */
[----:B------:R1:W-:Y:S04]  /*4350*/  STG.E desc[UR4][R18.64], R3 ;  /* 0x0000000312007986 */ /* 0x0003e8000c101904 */
[----:B------:R-:W2:Y:S02]  /*4360*/  LDG.E R26, desc[UR4][R16.64+0x10] ;  /* 0x00001004101a7981 */ /* 0x000ea4000c1e1900 */
[----:B--2---:R-:W-:-:S05]  /*4370*/  FADD R27, R26, R27 ;  /* 0x0000001b1a1b7221 */ /* 0x004fca0000000000 */
[----:B------:R1:W-:Y:S04]  /*4380*/  STG.E desc[UR4][R18.64+0x4], R27 ;  /* 0x0000041b12007986 */ /* 0x0003e8000c101904 */
[----:B------:R-:W4:Y:S02]  /*4390*/  LDG.E R26, desc[UR4][R16.64+0x18] ;  /* 0x00001804101a7981 */ /* 0x000f24000c1e1900 */
[----:B----4-:R-:W-:-:S05]  /*43a0*/  FADD R29, R26, R29 ;  /* 0x0000001d1a1d7221 */ /* 0x010fca0000000000 */
[----:B------:R1:W-:Y:S04]  /*43b0*/  STG.E desc[UR4][R18.64+0x8], R29 ;  /* 0x0000081d12007986 */ /* 0x0003e8000c101904 */
[----:B------:R-:W5:Y:S01]  /*43c0*/  LDG.E R26, desc[UR4][R16.64+0x20] ;  /* 0x00002004101a7981 */ /* 0x000f62000c1e1900 */
[----:B------:R-:W-:-:S05]  /*43d0*/  VIADD R24, R24, 0x4 ;  /* 0x0000000418187836 */ /* 0x000fca0000000000 */
[----:B------:R-:W-:Y:S01]  /*43e0*/  ISETP.GE.AND P0, PT, R24, R23, PT ;  /* 0x000000171800720c */ /* 0x000fe20003f06270 */
[----:B-----5:R-:W-:-:S05]  /*43f0*/  FADD R31, R26, R31 ;  /* 0x0000001f1a1f7221 */ /* 0x020fca0000000000 */
[----:B------:R1:W-:Y:S07]  /*4400*/  STG.E desc[UR4][R18.64+0xc], R31 ;  /* 0x00000c1f12007986 */ /* 0x0003ee000c101904 */
[----:B------:R-:W-:Y:S05]  /*4410*/  @!P0 BRA `(.L_x_43) ;  /* 0xfffffffc00988947 */ /* 0x000fea000383ffff */
.L_x_40:
[----:B------:R-:W-:Y:S05]  /*4420*/  BSYNC.RECONVERGENT B2 ;  /* 0x0000000000027941 */ /* 0x000fea0003800200 */
.L_x_39:
[----:B------:R-:W-:Y:S01]  /*4430*/  IADD3 R21, PT, PT, R21, -0x1, RZ ;  /* 0xffffffff15157810 */ /* 0x000fe20007ffe0ff */
[----:B------:R-:W-:-:S03]  /*4440*/  IMAD R16, R10, 0x4, R1 ;  /* 0x000000040a107824 */ /* 0x000fc600078e0201 */
[----:B------:R-:W-:-:S05]  /*4450*/  VIADDMNMX R21, R22, R25, R21, PT ;  /* 0x0000001916157246 */ /* 0x000fca0003800115 */
[----:B------:R4:W-:Y:S01]  /*4460*/  STL [R16], R21 ;  /* 0x0000001510007387 */ /* 0x0009e20000100800 */
[----:B-1----:R-:W-:-:S07]  /*4470*/  VIADD R3, R21, 0xffffffff ;  /* 0xffffffff15037836 */ /* 0x002fce0000000000 */
.L_x_8:
[----:B------:R-:W-:Y:S05]  /*4480*/  BSYNC.RECONVERGENT B0 ;  /* 0x0000000000007941 */ /* 0x000fea0003800200 */
.L_x_7:
[----:B------:R-:W1:Y:S01]  /*4490*/  LDCU UR6, c[0x0][0x384] ;  /* 0x00007080ff0677ac */ /* 0x000e620008000800 */
[----:B------:R-:W-:-:S05]  /*44a0*/  VIADD R3, R3, 0x1 ;  /* 0x0000000103037836 */ /* 0x000fca0000000000 */
[----:B-1----:R-:W-:-:S13]  /*44b0*/  ISETP.GE.AND P0, PT, R3, UR6, PT ;  /* 0x0000000603007c0c */ /* 0x002fda000bf06270 */
[----:B------:R-:W-:Y:S05]  /*44c0*/  @!P0 BRA `(.L_x_44) ;  /* 0xffffffc000208947 */ /* 0x000fea000383ffff */
[----:B------:R-:W-:Y:S05]  /*44d0*/  BSYNC.RECONVERGENT B1 ;  /* 0x0000000000017941 */ /* 0x000fea0003800200 */
.L_x_6:
[----:B------:R-:W-:-:S04]  /*44e0*/  IADD3 R10, PT, PT, R10, 0x1, RZ ;  /* 0x000000010a0a7810 */ /* 0x000fc80007ffe0ff */
[----:B------:R-:W-:-:S13]  /*44f0*/  ISETP.NE.AND P0, PT, R10, 0x8, PT ;  /* 0x000000080a00780c */ /* 0x000fda0003f05270 */
[----:B------:R-:W-:Y:S05]  /*4500*/  @P0 BRA `(.L_x_45) ;  /* 0xffffffbc00f80947 */ /* 0x000fea000383ffff */
[----:B------:R-:W-:Y:S05]  /*4510*/  EXIT ;  /* 0x000000000000794d */ /* 0x000fea0003800000 */
        .weak           $__internal_0_$__cuda_sm20_dsqrt_rn_f64_mediumpath_v1
        .type           $__internal_0_$__cuda_sm20_dsqrt_rn_f64_mediumpath_v1,@function
        .size           $__internal_0_$__cuda_sm20_dsqrt_rn_f64_mediumpath_v1,(.L_x_53 - $__internal_0_$__cuda_sm20_dsqrt_rn_f64_mediumpath_v1)
$__internal_0_$__cuda_sm20_dsqrt_rn_f64_mediumpath_v1:
[----:B------:R-:W-:Y:S01]  /*4520*/  ISETP.GE.U32.AND P0, PT, R36, -0x3400000, PT ;  /* 0xfcc000002400780c */ /* 0x000fe20003f06070 */
[----:B------:R-:W-:-:S12]  /*4530*/  BSSY.RECONVERGENT B6, `(.L_x_46) ;  /* 0x0000023000067945 */ /* 0x000fd80003800200 */
[----:B------:R-:W-:Y:S05]  /*4540*/  @!P0 BRA `(.L_x_47) ;  /* 0x0000000000208947 */ /* 0x000fea0003800000 */
[----:B------:R-:W-:-:S10]  /*4550*/  DFMA.RM R26, R24, R26, R28 ;  /* 0x0000001a181a722b */ /* 0x000fd4000000401c */
[----:B------:R-:W-:-:S05]  /*4560*/  IADD3 R24, P0, PT, R26, 0x1, RZ ;  /* 0x000000011a187810 */ /* 0x000fca0007f1e0ff */
[----:B------:R-:W-:-:S06]  /*4570*/  IMAD.X R25, RZ, RZ, R27, P0 ;  /* 0x000000ffff197224 */ /* 0x000fcc00000e061b */
[----:B------:R-:W-:-:S08]  /*4580*/  DFMA.RP R22, -R26, R24, R22 ;  /* 0x000000181a16722b */ /* 0x000fd00000008116 */
[----:B------:R-:W-:-:S06]  /*4590*/  DSETP.GT.AND P0, PT, R22, RZ, PT ;  /* 0x000000ff1600722a */ /* 0x000fcc0003f04000 */
[----:B------:R-:W-:Y:S02]  /*45a0*/  FSEL R24, R24, R26, P0 ;  /* 0x0000001a18187208 */ /* 0x000fe40000000000 */
[----:B------:R-:W-:Y:S01]  /*45b0*/  FSEL R25, R25, R27, P0 ;  /* 0x0000001b19197208 */ /* 0x000fe20000000000 */
[----:B------:R-:W-:Y:S06]  /*45c0*/  BRA `(.L_x_48) ;  /* 0x0000000000647947 */ /* 0x000fec0003800000 */
.L_x_47:
[----:B------:R-:W-:-:S14]  /*45d0*/  DSETP.NE.AND P0, PT, R22, RZ, PT ;  /* 0x000000ff1600722a */ /* 0x000fdc0003f05000 */
[----:B------:R-:W-:Y:S05]  /*45e0*/  @!P0 BRA `(.L_x_49) ;  /* 0x0000000000588947 */ /* 0x000fea0003800000 */
[----:B------:R-:W-:-:S13]  /*45f0*/  ISETP.GE.AND P0, PT, R23, RZ, PT ;  /* 0x000000ff1700720c */ /* 0x000fda0003f06270 */
[----:B------:R-:W-:Y:S02]  /*4600*/  @!P0 IMAD.MOV.U32 R24, RZ, RZ, 0x0 ;  /* 0x00000000ff188424 */ /* 0x000fe400078e00ff */
[----:B------:R-:W-:Y:S01]  /*4610*/  @!P0 IMAD.MOV.U32 R25, RZ, RZ, -0x80000 ;  /* 0xfff80000ff198424 */ /* 0x000fe200078e00ff */
[----:B------:R-:W-:Y:S06]  /*4620*/  @!P0 BRA `(.L_x_48) ;  /* 0x00000000004c8947 */ /* 0x000fec0003800000 */
[----:B------:R-:W-:-:S13]  /*4630*/  ISETP.GT.AND P0, PT, R23, 0x7fefffff, PT ;  /* 0x7fefffff1700780c */ /* 0x000fda0003f04270 */
[----:B------:R-:W-:Y:S05]  /*4640*/  @P0 BRA `(.L_x_49) ;  /* 0x0000000000400947 */ /* 0x000fea0003800000 */
[----:B------:R-:W-:Y:S01]  /*4650*/  DMUL R28, R22, 8.11296384146066816958e+31 ;  /* 0x46900000161c7828 */ /* 0x000fe20000000000 */
[----:B------:R-:W-:Y:S01]  /*4660*/  MOV R26, RZ ;  /* 0x000000ff001a7202 */ /* 0x000fe20000000f00 */
[----:B------:R-:W-:Y:S02]  /*4670*/  IMAD.MOV.U32 R22, RZ, RZ, 0x0 ;  /* 0x00000000ff167424 */ /* 0x000fe400078e00ff */
[----:B------:R-:W-:Y:S02]  /*4680*/  IMAD.MOV.U32 R23, RZ, RZ, 0x3fd80000 ;  /* 0x3fd80000ff177424 */ /* 0x000fe400078e00ff */
[----:B------:R-:W0:Y:S02]  /*4690*/  MUFU.RSQ64H R27, R29 ;  /* 0x0000001d001b7308 */ /* 0x000e240000001c00 */
[----:B0-----:R-:W-:-:S08]  /*46a0*/  DMUL R24, R26, R26 ;  /* 0x0000001a1a187228 */ /* 0x001fd00000000000 */
[----:B------:R-:W-:-:S08]  /*46b0*/  DFMA R24, R28, -R24, 1 ;  /* 0x3ff000001c18742b */ /* 0x000fd00000000818 */
[----:B------:R-:W-:Y:S02]  /*46c0*/  DFMA R22, R24, R22, 0.5 ;  /* 0x3fe000001816742b */ /* 0x000fe40000000016 */
[----:B------:R-:W-:-:S08]  /*46d0*/  DMUL R24, R26, R24 ;  /* 0x000000181a187228 */ /* 0x000fd00000000000 */
[----:B------:R-:W-:-:S08]  /*46e0*/  DFMA R24, R22, R24, R26 ;  /* 0x000000181618722b */ /* 0x000fd0000000001a */
[----:B------:R-:W-:Y:S02]  /*46f0*/  DMUL R22, R28, R24 ;  /* 0x000000181c167228 */ /* 0x000fe40000000000 */
[----:B------:R-:W-:-:S06]  /*4700*/  VIADD R25, R25, 0xfff00000 ;  /* 0xfff0000019197836 */ /* 0x000fcc0000000000 */
[----:B------:R-:W-:-:S08]  /*4710*/  DFMA R26, R22, -R22, R28 ;  /* 0x80000016161a722b */ /* 0x000fd0000000001c */
[----:B------:R-:W-:-:S10]  /*4720*/  DFMA R24, R24, R26, R22 ;  /* 0x0000001a1818722b */ /* 0x000fd40000000016 */
[----:B------:R-:W-:Y:S01]  /*4730*/  IADD3 R25, PT, PT, R25, -0x3500000, RZ ;  /* 0xfcb0000019197810 */ /* 0x000fe20007ffe0ff */
[----:B------:R-:W-:Y:S06]  /*4740*/  BRA `(.L_x_48) ;  /* 0x0000000000047947 */ /* 0x000fec0003800000 */
.L_x_49:
[----:B------:R-:W-:-:S11]  /*4750*/  DADD R24, R22, R22 ;  /* 0x0000000016187229 */ /* 0x000fd60000000016 */
.L_x_48:
[----:B------:R-:W-:Y:S05]  /*4760*/  BSYNC.RECONVERGENT B6 ;  /* 0x0000000000067941 */ /* 0x000fea0003800200 */
.L_x_46:
[----:B------:R-:W-:Y:S02]  /*4770*/  IMAD.MOV.U32 R22, RZ, RZ, R30 ;  /* 0x000000ffff167224 */ /* 0x000fe400078e001e */
[----:B------:R-:W-:-:S04]  /*4780*/  IMAD.MOV.U32 R23, RZ, RZ, 0x0 ;  /* 0x00000000ff177424 */ /* 0x000fc800078e00ff */
[----:B------:R-:W-:Y:S05]  /*4790*/  RET.REL.NODEC R22 `(_Z28photon_transduction_paralleliiiPfPiS_) ;  /* 0xffffffb816187950 */ /* 0x000fea0003c3ffff */
.L_x_50:
        /* <DEDUP_REMOVED lines=14> */
.L_x_53:


//--------------------- .text._Z20generate_multinomialPfiiPii --------------------------
	.section	.text._Z20generate_multinomialPfiiPii,"ax",@progbits
	.align	128
        .global         _Z20generate_multinomialPfiiPii
        .type           _Z20generate_multinomialPfiiPii,@function
        .size           _Z20generate_multinomialPfiiPii,(.L_x_56 - _Z20generate_multinomialPfiiPii)
        .other          _Z20generate_multinomialPfiiPii,@"STO_CUDA_ENTRY STV_DEFAULT"
_Z20generate_multinomialPfiiPii:
.text._Z20generate_multinomialPfiiPii:
[----:B------:R-:W-:Y:S01]  /*0000*/  LDC R1, c[0x0][0x37c] ;  /* 0x0000df00ff017b82 */ /* 0x000fe20000000800 */
[----:B------:R-:W0:Y:S07]  /*0010*/  S2R R6, SR_TID.X ;  /* 0x0000000000067919 */ /* 0x000e2e0000002100 */
[----:B------:R-:W0:Y:S08]  /*0020*/  S2UR UR4, SR_CTAID.X ;  /* 0x00000000000479c3 */ /* 0x000e300000002500 */
[----:B------:R-:W0:Y:S08]  /*0030*/  LDC R3, c[0x0][0x360] ;  /* 0x0000d800ff037b82 */ /* 0x000e300000000800 */
[----:B------:R-:W1:Y:S01]  /*0040*/  LDC R0, c[0x0][0x38c] ;  /* 0x0000e300ff007b82 */ /* 0x000e620000000800 */
[----:B0-----:R-:W-:-:S02]  /*0050*/  IMAD R6, R3, UR4, R6 ;  /* 0x0000000403067c24 */ /* 0x001fc4000f8e0206 */
[----:B-1----:R-:W-:-:S05]  /*0060*/  IMAD.SHL.U32 R3, R0, 0x20, RZ ;  /* 0x0000002000037824 */ /* 0x002fca00078e00ff */
[----:B------:R-:W-:-:S13]  /*0070*/  ISETP.GE.AND P0, PT, R6, R3, PT ;  /* 0x000000030600720c */ /* 0x000fda0003f06270 */
[----:B------:R-:W-:Y:S05]  /*0080*/  @P0 EXIT ;  /* 0x000000000000094d */ /* 0x000fea0003800000 */
[----:B------:R-:W0:Y:S01]  /*0090*/  LDC.64 R2, c[0x0][0x380] ;  /* 0x0000e000ff027b82 */ /* 0x000e220000000a00 */
[----:B------:R-:W1:Y:S01]  /*00a0*/  LDCU.64 UR4, c[0x0][0x358] ;  /* 0x00006b00ff0477ac */ /* 0x000e620008000a00 */
[----:B0-----:R-:W-:-:S05]  /*00b0*/  IMAD.WIDE R2, R6, 0x4, R2 ;  /* 0x0000000406027825 */ /* 0x001fca00078e0202 */
[----:B-1----:R-:W2:Y:S02]  /*00c0*/  LDG.E R4, desc[UR4][R2.64] ;  /* 0x0000000402047981 */ /* 0x002ea4000c1e1900 */
[----:B--2---:R-:W0:Y:S02]  /*00d0*/  F2I.TRUNC.NTZ R4, R4 ;  /* 0x0000000400047305 */ /* 0x004e24000020f100 */
[----:B0-----:R-:W-:-:S13]  /*00e0*/  ISETP.GE.AND P0, PT, R4, 0x1, PT ;  /* 0x000000010400780c */ /* 0x001fda0003f06270 */
[----:B------:R-:W-:Y:S05]  /*00f0*/  @!P0 EXIT ;  /* 0x000000000000894d */ /* 0x000fea0003800000 */
[----:B------:R-:W-:Y:S01]  /*0100*/  IABS R8, R0 ;  /* 0x0000000000087213 */ /* 0x000fe20000000000 */
[----:B------:R-:W0:Y:S01]  /*0110*/  LDCU UR6, c[0x0][0x398] ;  /* 0x00007300ff0677ac */ /* 0x000e220008000800 */
[----:B------:R-:W-:Y:S01]  /*0120*/  IABS R10, R6 ;  /* 0x00000006000a7213 */ /* 0x000fe20000000000 */
[----:B------:R-:W-:Y:S01]  /*0130*/  HFMA2 R12, -RZ, RZ, -178.125, -3742 ;  /* 0xd991eb4fff0c7431 */ /* 0x000fe200000001ff */
[----:B------:R-:W1:Y:S01]  /*0140*/  I2F.RP R7, R8 ;  /* 0x0000000800077306 */ /* 0x000e620000209400 */
[----:B------:R-:W2:Y:S07]  /*0150*/  LDCU UR7, c[0x0][0x388] ;  /* 0x00007100ff0777ac */ /* 0x000eae0008000800 */
[----:B-1----:R-:W1:Y:S02]  /*0160*/  MUFU.RCP R7, R7 ;  /* 0x0000000700077308 */ /* 0x002e640000001000 */
[----:B-1----:R-:W-:-:S02]  /*0170*/  VIADD R4, R7, 0xffffffe ;  /* 0x0ffffffe07047836 */ /* 0x002fc40000000000 */
[----:B0-----:R-:W-:-:S04]  /*0180*/  VIADD R7, R6, UR6 ;  /* 0x0000000606077c36 */ /* 0x001fc80008000000 */
[----:B------:R0:W1:Y:S02]  /*0190*/  F2I.FTZ.U32.TRUNC.NTZ R5, R4 ;  /* 0x0000000400057305 */ /* 0x000064000021f000 */
[----:B0-----:R-:W-:Y:S01]  /*01a0*/  IMAD.MOV.U32 R4, RZ, RZ, RZ ;  /* 0x000000ffff047224 */ /* 0x001fe200078e00ff */
[----:B-1----:R-:W-:-:S05]  /*01b0*/  IADD3 R9, PT, PT, RZ, -R5, RZ ;  /* 0x80000005ff097210 */ /* 0x002fca0007ffe0ff */
[----:B------:R-:W-:-:S04]  /*01c0*/  IMAD R9, R9, R8, RZ ;  /* 0x0000000809097224 */ /* 0x000fc800078e02ff */
[----:B------:R-:W-:-:S04]  /*01d0*/  IMAD.HI.U32 R5, R5, R9, R4 ;  /* 0x0000000905057227 */ /* 0x000fc800078e0004 */
[----:B------:R-:W-:-:S04]  /*01e0*/  IMAD.MOV.U32 R9, RZ, RZ, R10 ;  /* 0x000000ffff097224 */ /* 0x000fc800078e000a */
[----:B------:R-:W-:-:S05]  /*01f0*/  IMAD.HI.U32 R5, R5, R9, RZ ;  /* 0x0000000905057227 */ /* 0x000fca00078e00ff */
[----:B------:R-:W-:-:S05]  /*0200*/  IADD3 R5, PT, PT, -R5, RZ, RZ ;  /* 0x000000ff05057210 */ /* 0x000fca0007ffe1ff */
[----:B------:R-:W-:-:S05]  /*0210*/  IMAD R5, R8, R5, R9 ;  /* 0x0000000508057224 */ /* 0x000fca00078e0209 */
[----:B------:R-:W-:-:S13]  /*0220*/  ISETP.GT.U32.AND P0, PT, R8, R5, PT ;  /* 0x000000050800720c */ /* 0x000fda0003f04070 */
[----:B------:R-:W-:Y:S01]  /*0230*/  @!P0 IMAD.IADD R5, R5, 0x1, -R8 ;  /* 0x0000000105058824 */ /* 0x000fe200078e0a08 */
[----:B------:R-:W-:-:S04]  /*0240*/  ISETP.GE.AND P0, PT, R6, RZ, PT ;  /* 0x000000ff0600720c */ /* 0x000fc80003f06270 */
[----:B------:R-:W-:-:S13]  /*0250*/  ISETP.GT.U32.AND P1, PT, R8, R5, PT ;  /* 0x000000050800720c */ /* 0x000fda0003f24070 */
[----:B------:R-:W-:Y:S01]  /*0260*/  @!P1 IMAD.IADD R5, R5, 0x1, -R8 ;  /* 0x0000000105059824 */ /* 0x000fe200078e0a08 */
[----:B------:R-:W-:Y:S02]  /*0270*/  ISETP.NE.AND P1, PT, R0, RZ, PT ;  /* 0x000000ff0000720c */ /* 0x000fe40003f25270 */
[C---:B------:R-:W-:Y:S02]  /*0280*/  LOP3.LUT R8, R7.reuse, 0xaad26b49, RZ, 0x3c, !PT ;  /* 0xaad26b4907087812 */ /* 0x040fe400078e3cff */
[----:B------:R-:W-:Y:S02]  /*0290*/  MOV R9, R5 ;  /* 0x0000000500097202 */ /* 0x000fe40000000f00 */
[----:B------:R-:W0:Y:S01]  /*02a0*/  LDC.64 R4, c[0x0][0x390] ;  /* 0x0000e400ff047b82 */ /* 0x000e220000000a00 */
[----:B------:R-:W-:Y:S02]  /*02b0*/  IMAD R15, R8, 0x4182bed5, RZ ;  /* 0x4182bed5080f7824 */ /* 0x000fe400078e02ff */
[----:B------:R-:W-:Y:S01]  /*02c0*/  @!P0 IMAD.MOV R9, RZ, RZ, -R9 ;  /* 0x000000ffff098224 */ /* 0x000fe200078e0a09 */
[----:B------:R-:W-:Y:S01]  /*02d0*/  ISETP.GT.AND P0, PT, R7, -0x1, PT ;  /* 0xffffffff0700780c */ /* 0x000fe20003f04270 */
[----:B------:R-:W-:-:S02]  /*02e0*/  VIADD R14, R15, 0x583f19 ;  /* 0x00583f190f0e7836 */ /* 0x000fc40000000000 */
[----:B------:R-:W-:Y:S01]  /*02f0*/  @!P1 LOP3.LUT R9, RZ, R0, RZ, 0x33, !PT ;  /* 0x00000000ff099212 */ /* 0x000fe200078e33ff */
[----:B------:R-:W-:Y:S01]  /*0300*/  IMAD.MOV.U32 R8, RZ, RZ, RZ ;  /* 0x000000ffff087224 */ /* 0x000fe200078e00ff */
[----:B------:R-:W-:-:S03]  /*0310*/  SEL R12, R12, 0x8bf16996, P0 ;  /* 0x8bf169960c0c7807 */ /* 0x000fc60000000000 */
[----:B------:R-:W-:Y:S01]  /*0320*/  IMAD.IADD R10, R6, 0x1, -R9 ;  /* 0x00000001060a7824 */ /* 0x000fe200078e0a09 */
[C---:B------:R-:W-:Y:S01]  /*0330*/  IADD3 R11, PT, PT, R12.reuse, 0x1f123bb5, RZ ;  /* 0x1f123bb50c0b7810 */ /* 0x040fe20007ffe0ff */
[----:B--2---:R-:W1:Y:S01]  /*0340*/  I2F.F64 R6, UR7 ;  /* 0x0000000700067d12 */ /* 0x004e620008201c00 */
[----:B------:R-:W-:Y:S01]  /*0350*/  IADD3 R13, PT, PT, R12, 0x64f0c9, R15 ;  /* 0x0064f0c90c0d7810 */ /* 0x000fe20007ffe00f */
[----:B------:R-:W-:Y:S01]  /*0360*/  IMAD R9, R10, UR7, R9 ;  /* 0x000000070a097c24 */ /* 0x000fe2000f8e0209 */
[----:B------:R-:W-:Y:S02]  /*0370*/  LOP3.LUT R10, R12, 0x5491333, RZ, 0x3c, !PT ;  /* 0x054913330c0a7812 */ /* 0x000fe400078e3cff */
[C---:B------:R-:W-:Y:S01]  /*0380*/  LOP3.LUT R12, R15.reuse, 0x159a55e5, RZ, 0x3c, !PT ;  /* 0x159a55e50f0c7812 */ /* 0x040fe200078e3cff */
[----:B------:R-:W-:-:S07]  /*0390*/  VIADD R15, R15, 0x75bcd15 ;  /* 0x075bcd150f0f7836 */ /* 0x000fce0000000000 */
.L_x_51:
[----:B------:R-:W-:Y:S01]  /*03a0*/  SHF.R.U32.HI R16, RZ, 0x2, R15 ;  /* 0x00000002ff107819 */ /* 0x000fe2000001160f */
[----:B------:R-:W-:Y:S01]  /*03b0*/  VIADD R13, R13, 0x587c5 ;  /* 0x000587c50d0d7836 */ /* 0x000fe20000000000 */
[----:B------:R-:W-:Y:S01]  /*03c0*/  MOV R23, 0x1 ;  /* 0x0000000100177802 */ /* 0x000fe20000000f00 */
[----:B------:R-:W-:Y:S01]  /*03d0*/  IMAD.MOV.U32 R18, RZ, RZ, 0x2f800000 ;  /* 0x2f800000ff127424 */ /* 0x000fe200078e00ff */
[----:B------:R-:W-:Y:S02]  /*03e0*/  LOP3.LUT R16, R16, R15, RZ, 0x3c, !PT ;  /* 0x0000000f10107212 */ /* 0x000fe400078e3cff */
[----:B------:R-:W-:-:S03]  /*03f0*/  SHF.L.U32 R15, R14, 0x4, RZ ;  /* 0x000000040e0f7819 */ /* 0x000fc600000006ff */
[----:B------:R-:W-:-:S05]  /*0400*/  IMAD.SHL.U32 R17, R16, 0x2, RZ ;  /* 0x0000000210117824 */ /* 0x000fca00078e00ff */
[----:B------:R-:W-:-:S04]  /*0410*/  LOP3.LUT R15, R14, R15, R17, 0x96, !PT ;  /* 0x0000000f0e0f7212 */ /* 0x000fc800078e9611 */
[----:B------:R-:W-:-:S04]  /*0420*/  LOP3.LUT R16, R15, R16, RZ, 0x3c, !PT ;  /* 0x000000100f107212 */ /* 0x000fc800078e3cff */
[----:B------:R-:W-:-:S04]  /*0430*/  IADD3 R15, PT, PT, R16, R13, RZ ;  /* 0x0000000d100f7210 */ /* 0x000fc80007ffe0ff */
[----:B------:R-:W-:-:S05]  /*0440*/  I2FP.F32.U32 R15, R15 ;  /* 0x0000000f000f7245 */ /* 0x000fca0000201000 */
[----:B------:R-:W-:-:S04]  /*0450*/  FFMA R15, R15, R18, 1.1641532182693481445e-10 ;  /* 0x2f0000000f0f7423 */ /* 0x000fc80000000012 */
[----:B------:R-:W-:-:S04]  /*0460*/  FADD R15, -R15, 1 ;  /* 0x3f8000000f0f7421 */ /* 0x000fc80000000100 */
[----:B------:R-:W1:Y:S02]  /*0470*/  F2F.F64.F32 R18, R15 ;  /* 0x0000000f00127310 */ /* 0x000e640000201800 */
[----:B-1----:R-:W-:-:S10]  /*0480*/  DMUL R18, R6, R18 ;  /* 0x0000001206127228 */ /* 0x002fd40000000000 */
[----:B------:R-:W1:Y:S02]  /*0490*/  F2I.F64.TRUNC R18, R18 ;  /* 0x0000001200127311 */ /* 0x000e64000030d100 */
[----:B-1----:R-:W-:-:S04]  /*04a0*/  IMAD R21, R18, R0, R9 ;  /* 0x0000000012157224 */ /* 0x002fc800078e0209 */
[----:B0-----:R-:W-:-:S05]  /*04b0*/  IMAD.WIDE R20, R21, 0x4, R4 ;  /* 0x0000000415147825 */ /* 0x001fca00078e0204 */
[----:B------:R2:W-:Y:S04]  /*04c0*/  REDG.E.ADD.STRONG.GPU desc[UR4][R20.64], R23 ;  /* 0x000000171400798e */ /* 0x0005e8000c12e104 */
[----:B------:R-:W3:Y:S01]  /*04d0*/  LDG.E R17, desc[UR4][R2.64] ;  /* 0x0000000402117981 */ /* 0x000ee2000c1e1900 */
[----:B------:R-:W-:Y:S01]  /*04e0*/  VIADD R8, R8, 0x1 ;  /* 0x0000000108087836 */ /* 0x000fe20000000000 */
[----:B------:R-:W-:Y:S01]  /*04f0*/  MOV R15, R12 ;  /* 0x0000000c000f7202 */ /* 0x000fe20000000f00 */
[----:B------:R-:W-:Y:S01]  /*0500*/  IMAD.MOV.U32 R12, RZ, RZ, R11 ;  /* 0x000000ffff0c7224 */ /* 0x000fe200078e000b */
[----:B------:R-:W-:Y:S01]  /*0510*/  MOV R11, R10 ;  /* 0x0000000a000b7202 */ /* 0x000fe20000000f00 */
[----:B------:R-:W-:Y:S01]  /*0520*/  IMAD.MOV.U32 R10, RZ, RZ, R14 ;  /* 0x000000ffff0a7224 */ /* 0x000fe200078e000e */
[----:B------:R-:W-:Y:S01]  /*0530*/  MOV R14, R16 ;  /* 0x00000010000e7202 */ /* 0x000fe20000000f00 */
[----:B---3--:R-:W0:Y:S02]  /*0540*/  F2I.TRUNC.NTZ R17, R17 ;  /* 0x0000001100117305 */ /* 0x008e24000020f100 */
[----:B0-----:R-:W-:-:S13]  /*0550*/  ISETP.GE.AND P0, PT, R8, R17, PT ;  /* 0x000000110800720c */ /* 0x001fda0003f06270 */
[----:B--2---:R-:W-:Y:S05]  /*0560*/  @!P0 BRA `(.L_x_51) ;  /* 0xfffffffc008c8947 */ /* 0x004fea000383ffff */
[----:B------:R-:W-:Y:S05]  /*0570*/  EXIT ;  /* 0x000000000000794d */ /* 0x000fea0003800000 */
.L_x_52:
        /* <DEDUP_REMOVED lines=16> */
.L_x_56:


//--------------------- .nv.global.init           --------------------------
	.section	.nv.global.init,"aw",@progbits
	.align	4
.nv.global.init:
	.type		mrg32k3aM1SubSeq,@object
	.size		mrg32k3aM1SubSeq,(mrg32k3aM2SubSeq - mrg32k3aM1SubSeq)
mrg32k3aM1SubSeq:
        /*0000*/ 	.byte	0x0b, 0xcc, 0xee, 0x04, 0x73, 0x29, 0x8b, 0x6f, 0xf6, 0x53, 0x03, 0xf6, 0x23, 0xf6, 0xea, 0xda
        /* <DEDUP_REMOVED lines=125> */
	.type		mrg32k3aM2SubSeq,@object
	.size		mrg32k3aM2SubSeq,(mrg32k3aM1 - mrg32k3aM2SubSeq)
mrg32k3aM2SubSeq:
        /* <DEDUP_REMOVED lines=126> */
	.type		mrg32k3aM1,@object
	.size		mrg32k3aM1,(mrg32k3aM1Seq - mrg32k3aM1)
mrg32k3aM1:
        /* <DEDUP_REMOVED lines=144> */
	.type		mrg32k3aM1Seq,@object
	.size		mrg32k3aM1Seq,(mrg32k3aM2 - mrg32k3aM1Seq)
mrg32k3aM1Seq:
        /* <DEDUP_REMOVED lines=144> */
	.type		mrg32k3aM2,@object
	.size		mrg32k3aM2,(mrg32k3aM2Seq - mrg32k3aM2)
mrg32k3aM2:
        /* <DEDUP_REMOVED lines=144> */
	.type		mrg32k3aM2Seq,@object
	.size		mrg32k3aM2Seq,(precalc_xorwow_matrix - mrg32k3aM2Seq)
mrg32k3aM2Seq:
        /* <DEDUP_REMOVED lines=144> */
	.type		precalc_xorwow_matrix,@object
	.size		precalc_xorwow_matrix,(precalc_xorwow_offset_matrix - precalc_xorwow_matrix)
precalc_xorwow_matrix:
        /* <DEDUP_REMOVED lines=6400> */
	.type		precalc_xorwow_offset_matrix,@object
	.size		precalc_xorwow_offset_matrix,(.L_1 - precalc_xorwow_offset_matrix)
precalc_xorwow_offset_matrix:
        /* <DEDUP_REMOVED lines=6400> */
.L_1:


//--------------------- .nv.shared.reserved.0     --------------------------
	.section	.nv.shared.reserved.0,"aw",@nobits
	.weak		__nv_reservedSMEM_offset_0_alias
	.size		__nv_reservedSMEM_offset_0_alias, 0, 64
	.other		__nv_reservedSMEM_offset_0_alias,@"STO_CUDA_RESERVED_SHARED STV_DEFAULT"
__nv_reservedSMEM_offset_0_alias:
	.zero		0
	.zero		64


//--------------------- .nv.constant0._Z20add_one_omm_paralleliiPfS_ --------------------------
	.section	.nv.constant0._Z20add_one_omm_paralleliiPfS_,"a",@progbits
	.sectionflags	@""
	.align	4
.nv.constant0._Z20add_one_omm_paralleliiPfS_:
	.zero		920


//--------------------- .nv.constant0._Z28photon_transduction_paralleliiiPfPiS_ --------------------------
	.section	.nv.constant0._Z28photon_transduction_paralleliiiPfPiS_,"a",@progbits
	.sectionflags	@""
	.align	4
.nv.constant0._Z28photon_transduction_paralleliiiPfPiS_:
	.zero		936


//--------------------- .nv.constant0._Z20generate_multinomialPfiiPii --------------------------
	.section	.nv.constant0._Z20generate_multinomialPfiiPii,"a",@progbits
	.sectionflags	@""
	.align	4
.nv.constant0._Z20generate_multinomialPfiiPii:
	.zero		924


//--------------------- SYMBOLS --------------------------

	.type		.nv.reservedSmem.offset0,@object
	.size		.nv.reservedSmem.offset0,0x4
